//
// Generated by NVIDIA NVVM Compiler
//
// Compiler Build ID: CL-36424714
// Cuda compilation tools, release 13.0, V13.0.88
// Based on NVVM 20.0.0
//

.version 9.0
.target sm_100
.address_size 64

	// .globl	_Z31ajustar_brillo_coalesced_kernelPfS_iif
.global .align 4 .b8 __cudart_i2opi_f[24] = {65, 144, 67, 60, 153, 149, 98, 219, 192, 221, 52, 245, 209, 87, 39, 252, 41, 21, 68, 78, 110, 131, 249, 162};

.visible .entry _Z31ajustar_brillo_coalesced_kernelPfS_iif(
	.param .u64 .ptr .align 1 _Z31ajustar_brillo_coalesced_kernelPfS_iif_param_0,
	.param .u64 .ptr .align 1 _Z31ajustar_brillo_coalesced_kernelPfS_iif_param_1,
	.param .u32 _Z31ajustar_brillo_coalesced_kernelPfS_iif_param_2,
	.param .u32 _Z31ajustar_brillo_coalesced_kernelPfS_iif_param_3,
	.param .f32 _Z31ajustar_brillo_coalesced_kernelPfS_iif_param_4
)
{
	.reg .pred 	%p<4>;
	.reg .b32 	%r<14>;
	.reg .b32 	%f<6>;
	.reg .b64 	%rd<8>;

	ld.param.u64 	%rd1, [_Z31ajustar_brillo_coalesced_kernelPfS_iif_param_0];
	ld.param.u64 	%rd2, [_Z31ajustar_brillo_coalesced_kernelPfS_iif_param_1];
	ld.param.u32 	%r2, [_Z31ajustar_brillo_coalesced_kernelPfS_iif_param_2];
	ld.param.u32 	%r3, [_Z31ajustar_brillo_coalesced_kernelPfS_iif_param_3];
	ld.param.f32 	%f1, [_Z31ajustar_brillo_coalesced_kernelPfS_iif_param_4];
	mov.u32 	%r5, %ctaid.x;
	mov.u32 	%r6, %ntid.x;
	mov.u32 	%r7, %tid.x;
	mad.lo.s32 	%r8, %r5, %r6, %r7;
	mov.u32 	%r9, %ctaid.y;
	mov.u32 	%r10, %ntid.y;
	mov.u32 	%r11, %tid.y;
	mad.lo.s32 	%r12, %r9, %r10, %r11;
	mad.lo.s32 	%r1, %r2, %r12, %r8;
	setp.ge.s32 	%p1, %r8, %r2;
	setp.ge.s32 	%p2, %r12, %r3;
	or.pred  	%p3, %p1, %p2;
	@%p3 bra 	$L__BB0_2;
	cvta.to.global.u64 	%rd3, %rd1;
	cvta.to.global.u64 	%rd4, %rd2;
	mul.wide.s32 	%rd5, %r1, 4;
	add.s64 	%rd6, %rd3, %rd5;
	ld.global.f32 	%f2, [%rd6];
	add.f32 	%f3, %f1, %f2;
	max.f32 	%f4, %f3, 0f00000000;
	min.f32 	%f5, %f4, 0f437F0000;
	add.s64 	%rd7, %rd4, %rd5;
	st.global.f32 	[%rd7], %f5;
$L__BB0_2:
	ret;

}
	// .globl	_Z34ajustar_brillo_no_coalesced_kernelPfS_iif
.visible .entry _Z34ajustar_brillo_no_coalesced_kernelPfS_iif(
	.param .u64 .ptr .align 1 _Z34ajustar_brillo_no_coalesced_kernelPfS_iif_param_0,
	.param .u64 .ptr .align 1 _Z34ajustar_brillo_no_coalesced_kernelPfS_iif_param_1,
	.param .u32 _Z34ajustar_brillo_no_coalesced_kernelPfS_iif_param_2,
	.param .u32 _Z34ajustar_brillo_no_coalesced_kernelPfS_iif_param_3,
	.param .f32 _Z34ajustar_brillo_no_coalesced_kernelPfS_iif_param_4
)
{
	.reg .pred 	%p<4>;
	.reg .b32 	%r<12>;
	.reg .b32 	%f<6>;
	.reg .b64 	%rd<8>;

	ld.param.u64 	%rd1, [_Z34ajustar_brillo_no_coalesced_kernelPfS_iif_param_0];
	ld.param.u64 	%rd2, [_Z34ajustar_brillo_no_coalesced_kernelPfS_iif_param_1];
	ld.param.u32 	%r2, [_Z34ajustar_brillo_no_coalesced_kernelPfS_iif_param_2];
	ld.param.u32 	%r3, [_Z34ajustar_brillo_no_coalesced_kernelPfS_iif_param_3];
	ld.param.f32 	%f1, [_Z34ajustar_brillo_no_coalesced_kernelPfS_iif_param_4];
	mov.u32 	%r4, %ctaid.x;
	mov.u32 	%r5, %ntid.x;
	mov.u32 	%r6, %tid.x;
	mad.lo.s32 	%r7, %r4, %r5, %r6;
	mov.u32 	%r8, %ctaid.y;
	mov.u32 	%r9, %ntid.y;
	mov.u32 	%r10, %tid.y;
	mad.lo.s32 	%r11, %r8, %r9, %r10;
	mad.lo.s32 	%r1, %r2, %r7, %r11;
	setp.ge.s32 	%p1, %r11, %r2;
	setp.ge.s32 	%p2, %r7, %r3;
	or.pred  	%p3, %p1, %p2;
	@%p3 bra 	$L__BB1_2;
	cvta.to.global.u64 	%rd3, %rd1;
	cvta.to.global.u64 	%rd4, %rd2;
	mul.wide.s32 	%rd5, %r1, 4;
	add.s64 	%rd6, %rd3, %rd5;
	ld.global.f32 	%f2, [%rd6];
	add.f32 	%f3, %f1, %f2;
	max.f32 	%f4, %f3, 0f00000000;
	min.f32 	%f5, %f4, 0f437F0000;
	add.s64 	%rd7, %rd4, %rd5;
	st.global.f32 	[%rd7], %f5;
$L__BB1_2:
	ret;

}
	// .globl	_Z18ej1b_no_div_kernelPfS_iif
.visible .entry _Z18ej1b_no_div_kernelPfS_iif(
	.param .u64 .ptr .align 1 _Z18ej1b_no_div_kernelPfS_iif_param_0,
	.param .u64 .ptr .align 1 _Z18ej1b_no_div_kernelPfS_iif_param_1,
	.param .u32 _Z18ej1b_no_div_kernelPfS_iif_param_2,
	.param .u32 _Z18ej1b_no_div_kernelPfS_iif_param_3,
	.param .f32 _Z18ej1b_no_div_kernelPfS_iif_param_4
)
{
	.local .align 4 .b8 	__local_depot2[28];
	.reg .b64 	%SP;
	.reg .b64 	%SPL;
	.reg .pred 	%p<17>;
	.reg .b32 	%r<91>;
	.reg .b32 	%f<55>;
	.reg .b64 	%rd<47>;
	.reg .b64 	%fd<5>;

	mov.u64 	%SPL, __local_depot2;
	ld.param.u64 	%rd17, [_Z18ej1b_no_div_kernelPfS_iif_param_0];
	ld.param.u64 	%rd16, [_Z18ej1b_no_div_kernelPfS_iif_param_1];
	ld.param.u32 	%r30, [_Z18ej1b_no_div_kernelPfS_iif_param_2];
	cvta.to.global.u64 	%rd18, %rd17;
	add.u64 	%rd1, %SPL, 0;
	mov.u32 	%r31, %ctaid.x;
	mov.u32 	%r32, %ntid.x;
	mov.u32 	%r33, %tid.x;
	mad.lo.s32 	%r1, %r31, %r32, %r33;
	mov.u32 	%r34, %ctaid.y;
	mov.u32 	%r35, %ntid.y;
	mov.u32 	%r36, %tid.y;
	mad.lo.s32 	%r37, %r34, %r35, %r36;
	mad.lo.s32 	%r2, %r30, %r37, %r1;
	mul.wide.s32 	%rd20, %r2, 4;
	add.s64 	%rd21, %rd18, %rd20;
	ld.global.f32 	%f1, [%rd21];
	mul.f32 	%f11, %f1, 0f3F22F983;
	cvt.rni.s32.f32 	%r90, %f11;
	cvt.rn.f32.s32 	%f12, %r90;
	fma.rn.f32 	%f13, %f12, 0fBFC90FDA, %f1;
	fma.rn.f32 	%f14, %f12, 0fB3A22168, %f13;
	fma.rn.f32 	%f54, %f12, 0fA7C234C5, %f14;
	abs.f32 	%f3, %f1;
	setp.ltu.f32 	%p1, %f3, 0f47CE4780;
	mov.u32 	%r86, %r90;
	mov.f32 	%f53, %f54;
	@%p1 bra 	$L__BB2_8;
	setp.neu.f32 	%p2, %f3, 0f7F800000;
	@%p2 bra 	$L__BB2_3;
	mov.f32 	%f17, 0f00000000;
	mul.rn.f32 	%f53, %f1, %f17;
	mov.b32 	%r86, 0;
	bra.uni 	$L__BB2_8;
$L__BB2_3:
	mov.b32 	%r4, %f1;
	shl.b32 	%r39, %r4, 8;
	or.b32  	%r5, %r39, -2147483648;
	mov.b64 	%rd43, 0;
	mov.b32 	%r83, 0;
	mov.u64 	%rd41, __cudart_i2opi_f;
	mov.u64 	%rd42, %rd1;
$L__BB2_4:
	.pragma "nounroll";
	ld.global.nc.u32 	%r40, [%rd41];
	mad.wide.u32 	%rd24, %r40, %r5, %rd43;
	shr.u64 	%rd43, %rd24, 32;
	st.local.u32 	[%rd42], %rd24;
	add.s32 	%r83, %r83, 1;
	add.s64 	%rd42, %rd42, 4;
	add.s64 	%rd41, %rd41, 4;
	setp.ne.s32 	%p3, %r83, 6;
	@%p3 bra 	$L__BB2_4;
	shr.u32 	%r41, %r4, 23;
	st.local.u32 	[%rd1+24], %rd43;
	and.b32  	%r8, %r41, 31;
	and.b32  	%r42, %r41, 224;
	add.s32 	%r43, %r42, -128;
	shr.u32 	%r44, %r43, 5;
	mul.wide.u32 	%rd25, %r44, 4;
	sub.s64 	%rd8, %rd1, %rd25;
	ld.local.u32 	%r84, [%rd8+24];
	ld.local.u32 	%r85, [%rd8+20];
	setp.eq.s32 	%p4, %r8, 0;
	@%p4 bra 	$L__BB2_7;
	shf.l.wrap.b32 	%r84, %r85, %r84, %r8;
	ld.local.u32 	%r45, [%rd8+16];
	shf.l.wrap.b32 	%r85, %r45, %r85, %r8;
$L__BB2_7:
	shr.u32 	%r46, %r84, 30;
	shf.l.wrap.b32 	%r47, %r85, %r84, 2;
	shl.b32 	%r48, %r85, 2;
	shr.u32 	%r49, %r47, 31;
	add.s32 	%r50, %r49, %r46;
	neg.s32 	%r51, %r50;
	setp.lt.s32 	%p5, %r4, 0;
	selp.b32 	%r86, %r51, %r50, %p5;
	xor.b32  	%r52, %r47, %r4;
	shr.s32 	%r53, %r47, 31;
	xor.b32  	%r54, %r53, %r47;
	xor.b32  	%r55, %r53, %r48;
	cvt.u64.u32 	%rd26, %r54;
	shl.b64 	%rd27, %rd26, 32;
	cvt.u64.u32 	%rd28, %r55;
	or.b64  	%rd29, %rd27, %rd28;
	cvt.rn.f64.s64 	%fd1, %rd29;
	mul.f64 	%fd2, %fd1, 0d3BF921FB54442D19;
	cvt.rn.f32.f64 	%f15, %fd2;
	neg.f32 	%f16, %f15;
	setp.lt.s32 	%p6, %r52, 0;
	selp.f32 	%f53, %f16, %f15, %p6;
$L__BB2_8:
	setp.ltu.f32 	%p7, %f3, 0f47CE4780;
	mul.rn.f32 	%f18, %f53, %f53;
	and.b32  	%r57, %r86, 1;
	setp.eq.b32 	%p8, %r57, 1;
	selp.f32 	%f19, 0f3F800000, %f53, %p8;
	fma.rn.f32 	%f20, %f18, %f19, 0f00000000;
	fma.rn.f32 	%f21, %f18, 0f37CBAC00, 0fBAB607ED;
	selp.f32 	%f22, %f21, 0fB94D4153, %p8;
	selp.f32 	%f23, 0f3D2AAABB, 0f3C0885E4, %p8;
	fma.rn.f32 	%f24, %f22, %f18, %f23;
	selp.f32 	%f25, 0fBEFFFFFF, 0fBE2AAAA8, %p8;
	fma.rn.f32 	%f26, %f24, %f18, %f25;
	fma.rn.f32 	%f27, %f26, %f20, %f19;
	and.b32  	%r58, %r86, 2;
	setp.eq.s32 	%p9, %r58, 0;
	mov.f32 	%f28, 0f00000000;
	sub.f32 	%f29, %f28, %f27;
	selp.f32 	%f7, %f27, %f29, %p9;
	@%p7 bra 	$L__BB2_16;
	setp.neu.f32 	%p10, %f3, 0f7F800000;
	@%p10 bra 	$L__BB2_11;
	mov.f32 	%f32, 0f00000000;
	mul.rn.f32 	%f54, %f1, %f32;
	mov.b32 	%r90, 0;
	bra.uni 	$L__BB2_16;
$L__BB2_11:
	mov.b32 	%r17, %f1;
	shl.b32 	%r60, %r17, 8;
	or.b32  	%r18, %r60, -2147483648;
	mov.b64 	%rd46, 0;
	mov.b32 	%r87, 0;
	mov.u64 	%rd44, __cudart_i2opi_f;
	mov.u64 	%rd45, %rd1;
$L__BB2_12:
	.pragma "nounroll";
	ld.global.nc.u32 	%r61, [%rd44];
	mad.wide.u32 	%rd32, %r61, %r18, %rd46;
	shr.u64 	%rd46, %rd32, 32;
	st.local.u32 	[%rd45], %rd32;
	add.s32 	%r87, %r87, 1;
	add.s64 	%rd45, %rd45, 4;
	add.s64 	%rd44, %rd44, 4;
	setp.ne.s32 	%p11, %r87, 6;
	@%p11 bra 	$L__BB2_12;
	shr.u32 	%r62, %r17, 23;
	st.local.u32 	[%rd1+24], %rd46;
	and.b32  	%r21, %r62, 31;
	and.b32  	%r63, %r62, 224;
	add.s32 	%r64, %r63, -128;
	shr.u32 	%r65, %r64, 5;
	mul.wide.u32 	%rd33, %r65, 4;
	sub.s64 	%rd15, %rd1, %rd33;
	ld.local.u32 	%r88, [%rd15+24];
	ld.local.u32 	%r89, [%rd15+20];
	setp.eq.s32 	%p12, %r21, 0;
	@%p12 bra 	$L__BB2_15;
	shf.l.wrap.b32 	%r88, %r89, %r88, %r21;
	ld.local.u32 	%r66, [%rd15+16];
	shf.l.wrap.b32 	%r89, %r66, %r89, %r21;
$L__BB2_15:
	shr.u32 	%r67, %r88, 30;
	shf.l.wrap.b32 	%r68, %r89, %r88, 2;
	shl.b32 	%r69, %r89, 2;
	shr.u32 	%r70, %r68, 31;
	add.s32 	%r71, %r70, %r67;
	neg.s32 	%r72, %r71;
	setp.lt.s32 	%p13, %r17, 0;
	selp.b32 	%r90, %r72, %r71, %p13;
	xor.b32  	%r73, %r68, %r17;
	shr.s32 	%r74, %r68, 31;
	xor.b32  	%r75, %r74, %r68;
	xor.b32  	%r76, %r74, %r69;
	cvt.u64.u32 	%rd34, %r75;
	shl.b64 	%rd35, %rd34, 32;
	cvt.u64.u32 	%rd36, %r76;
	or.b64  	%rd37, %rd35, %rd36;
	cvt.rn.f64.s64 	%fd3, %rd37;
	mul.f64 	%fd4, %fd3, 0d3BF921FB54442D19;
	cvt.rn.f32.f64 	%f30, %fd4;
	neg.f32 	%f31, %f30;
	setp.lt.s32 	%p14, %r73, 0;
	selp.f32 	%f54, %f31, %f30, %p14;
$L__BB2_16:
	and.b32  	%r78, %r1, 1;
	cvta.to.global.u64 	%rd38, %rd16;
	add.s32 	%r79, %r90, 1;
	mul.rn.f32 	%f33, %f54, %f54;
	and.b32  	%r80, %r90, 1;
	setp.eq.b32 	%p15, %r80, 1;
	selp.f32 	%f34, %f54, 0f3F800000, %p15;
	fma.rn.f32 	%f35, %f33, %f34, 0f00000000;
	fma.rn.f32 	%f36, %f33, 0f37CBAC00, 0fBAB607ED;
	selp.f32 	%f37, 0fB94D4153, %f36, %p15;
	selp.f32 	%f38, 0f3C0885E4, 0f3D2AAABB, %p15;
	fma.rn.f32 	%f39, %f37, %f33, %f38;
	selp.f32 	%f40, 0fBE2AAAA8, 0fBEFFFFFF, %p15;
	fma.rn.f32 	%f41, %f39, %f33, %f40;
	fma.rn.f32 	%f42, %f41, %f35, %f34;
	and.b32  	%r81, %r79, 2;
	setp.eq.s32 	%p16, %r81, 0;
	mov.f32 	%f43, 0f00000000;
	sub.f32 	%f44, %f43, %f42;
	selp.f32 	%f45, %f42, %f44, %p16;
	xor.b32  	%r82, %r78, 1;
	cvt.rn.f32.u32 	%f46, %r82;
	mul.f32 	%f47, %f45, %f46;
	cvt.rn.f32.u32 	%f48, %r78;
	fma.rn.f32 	%f49, %f7, %f48, %f47;
	mul.f32 	%f50, %f49, 0f437F0000;
	max.f32 	%f51, %f50, 0f00000000;
	min.f32 	%f52, %f51, 0f437F0000;
	add.s64 	%rd40, %rd38, %rd20;
	st.global.f32 	[%rd40], %f52;
	ret;

}
	// .globl	_Z15ej1b_div_kernelPfS_iif
.visible .entry _Z15ej1b_div_kernelPfS_iif(
	.param .u64 .ptr .align 1 _Z15ej1b_div_kernelPfS_iif_param_0,
	.param .u64 .ptr .align 1 _Z15ej1b_div_kernelPfS_iif_param_1,
	.param .u32 _Z15ej1b_div_kernelPfS_iif_param_2,
	.param .u32 _Z15ej1b_div_kernelPfS_iif_param_3,
	.param .f32 _Z15ej1b_div_kernelPfS_iif_param_4
)
{
	.local .align 4 .b8 	__local_depot3[28];
	.reg .b64 	%SP;
	.reg .b64 	%SPL;
	.reg .pred 	%p<28>;
	.reg .b32 	%r<130>;
	.reg .b32 	%f<89>;
	.reg .b64 	%rd<69>;
	.reg .b64 	%fd<7>;

	mov.u64 	%SPL, __local_depot3;
	ld.param.u64 	%rd25, [_Z15ej1b_div_kernelPfS_iif_param_0];
	ld.param.u64 	%rd26, [_Z15ej1b_div_kernelPfS_iif_param_1];
	ld.param.u32 	%r45, [_Z15ej1b_div_kernelPfS_iif_param_2];
	ld.param.u32 	%r46, [_Z15ej1b_div_kernelPfS_iif_param_3];
	cvta.to.global.u64 	%rd1, %rd26;
	cvta.to.global.u64 	%rd2, %rd25;
	add.u64 	%rd3, %SPL, 0;
	mov.u32 	%r48, %ctaid.x;
	mov.u32 	%r49, %ntid.x;
	mov.u32 	%r50, %tid.x;
	mad.lo.s32 	%r1, %r48, %r49, %r50;
	mov.u32 	%r51, %ctaid.y;
	mov.u32 	%r52, %ntid.y;
	mov.u32 	%r53, %tid.y;
	mad.lo.s32 	%r54, %r51, %r52, %r53;
	mad.lo.s32 	%r2, %r45, %r54, %r1;
	setp.ge.s32 	%p1, %r1, %r45;
	setp.ge.s32 	%p2, %r54, %r46;
	or.pred  	%p3, %p1, %p2;
	@%p3 bra 	$L__BB3_28;
	and.b32  	%r56, %r1, 1;
	cvt.rn.f32.u32 	%f19, %r56;
	mul.f32 	%f1, %f19, 0f40490FDB;
	mul.f32 	%f20, %f1, 0f3F22F983;
	cvt.rni.s32.f32 	%r121, %f20;
	cvt.rn.f32.s32 	%f21, %r121;
	fma.rn.f32 	%f22, %f21, 0fBFC90FDA, %f1;
	fma.rn.f32 	%f23, %f21, 0fB3A22168, %f22;
	fma.rn.f32 	%f86, %f21, 0fA7C234C5, %f23;
	abs.f32 	%f3, %f1;
	setp.ltu.f32 	%p4, %f3, 0f47CE4780;
	@%p4 bra 	$L__BB3_9;
	setp.neu.f32 	%p5, %f3, 0f7F800000;
	@%p5 bra 	$L__BB3_4;
	mov.f32 	%f26, 0f00000000;
	mul.rn.f32 	%f86, %f1, %f26;
	mov.b32 	%r121, 0;
	bra.uni 	$L__BB3_9;
$L__BB3_4:
	mov.b32 	%r4, %f1;
	shl.b32 	%r58, %r4, 8;
	or.b32  	%r5, %r58, -2147483648;
	mov.b64 	%rd62, 0;
	mov.b32 	%r118, 0;
	mov.u64 	%rd60, __cudart_i2opi_f;
	mov.u64 	%rd61, %rd3;
$L__BB3_5:
	.pragma "nounroll";
	ld.global.nc.u32 	%r59, [%rd60];
	mad.wide.u32 	%rd30, %r59, %r5, %rd62;
	shr.u64 	%rd62, %rd30, 32;
	st.local.u32 	[%rd61], %rd30;
	add.s32 	%r118, %r118, 1;
	add.s64 	%rd61, %rd61, 4;
	add.s64 	%rd60, %rd60, 4;
	setp.ne.s32 	%p6, %r118, 6;
	@%p6 bra 	$L__BB3_5;
	shr.u32 	%r60, %r4, 23;
	st.local.u32 	[%rd3+24], %rd62;
	and.b32  	%r8, %r60, 31;
	add.s32 	%r61, %r60, -128;
	shr.u32 	%r62, %r61, 5;
	mul.wide.u32 	%rd31, %r62, 4;
	sub.s64 	%rd10, %rd3, %rd31;
	ld.local.u32 	%r119, [%rd10+24];
	ld.local.u32 	%r120, [%rd10+20];
	setp.eq.s32 	%p7, %r8, 0;
	@%p7 bra 	$L__BB3_8;
	shf.l.wrap.b32 	%r119, %r120, %r119, %r8;
	ld.local.u32 	%r63, [%rd10+16];
	shf.l.wrap.b32 	%r120, %r63, %r120, %r8;
$L__BB3_8:
	shr.u32 	%r64, %r119, 30;
	shf.l.wrap.b32 	%r65, %r120, %r119, 2;
	shl.b32 	%r66, %r120, 2;
	shr.u32 	%r67, %r65, 31;
	add.s32 	%r121, %r67, %r64;
	shr.s32 	%r68, %r65, 31;
	xor.b32  	%r69, %r68, %r65;
	xor.b32  	%r70, %r68, %r66;
	cvt.u64.u32 	%rd32, %r69;
	shl.b64 	%rd33, %rd32, 32;
	cvt.u64.u32 	%rd34, %r70;
	or.b64  	%rd35, %rd33, %rd34;
	cvt.rn.f64.s64 	%fd1, %rd35;
	mul.f64 	%fd2, %fd1, 0d3BF921FB54442D19;
	cvt.rn.f32.f64 	%f24, %fd2;
	neg.f32 	%f25, %f24;
	setp.lt.s32 	%p8, %r65, 0;
	selp.f32 	%f86, %f25, %f24, %p8;
$L__BB3_9:
	add.s32 	%r72, %r121, 1;
	mul.rn.f32 	%f27, %f86, %f86;
	and.b32  	%r73, %r121, 1;
	setp.eq.b32 	%p9, %r73, 1;
	selp.f32 	%f28, %f86, 0f3F800000, %p9;
	fma.rn.f32 	%f29, %f27, %f28, 0f00000000;
	fma.rn.f32 	%f30, %f27, 0f37CBAC00, 0fBAB607ED;
	selp.f32 	%f31, 0fB94D4153, %f30, %p9;
	selp.f32 	%f32, 0f3C0885E4, 0f3D2AAABB, %p9;
	fma.rn.f32 	%f33, %f31, %f27, %f32;
	selp.f32 	%f34, 0fBE2AAAA8, 0fBEFFFFFF, %p9;
	fma.rn.f32 	%f35, %f33, %f27, %f34;
	fma.rn.f32 	%f36, %f35, %f29, %f28;
	and.b32  	%r74, %r72, 2;
	setp.eq.s32 	%p10, %r74, 0;
	mov.f32 	%f37, 0f00000000;
	sub.f32 	%f38, %f37, %f36;
	selp.f32 	%f39, %f36, %f38, %p10;
	setp.leu.f32 	%p11, %f39, 0f00000000;
	@%p11 bra 	$L__BB3_19;
	mul.wide.s32 	%rd48, %r2, 4;
	add.s64 	%rd49, %rd2, %rd48;
	ld.global.f32 	%f7, [%rd49];
	mul.f32 	%f63, %f7, 0f3F22F983;
	cvt.rni.s32.f32 	%r125, %f63;
	cvt.rn.f32.s32 	%f64, %r125;
	fma.rn.f32 	%f65, %f64, 0fBFC90FDA, %f7;
	fma.rn.f32 	%f66, %f64, 0fB3A22168, %f65;
	fma.rn.f32 	%f87, %f64, 0fA7C234C5, %f66;
	abs.f32 	%f9, %f7;
	setp.ltu.f32 	%p20, %f9, 0f47CE4780;
	@%p20 bra 	$L__BB3_18;
	setp.neu.f32 	%p21, %f9, 0f7F800000;
	@%p21 bra 	$L__BB3_13;
	mov.f32 	%f69, 0f00000000;
	mul.rn.f32 	%f87, %f7, %f69;
	mov.b32 	%r125, 0;
	bra.uni 	$L__BB3_18;
$L__BB3_13:
	mov.b32 	%r18, %f7;
	shl.b32 	%r98, %r18, 8;
	or.b32  	%r19, %r98, -2147483648;
	mov.b64 	%rd65, 0;
	mov.b32 	%r122, 0;
	mov.u64 	%rd63, __cudart_i2opi_f;
	mov.u64 	%rd64, %rd3;
$L__BB3_14:
	.pragma "nounroll";
	ld.global.nc.u32 	%r99, [%rd63];
	mad.wide.u32 	%rd52, %r99, %r19, %rd65;
	shr.u64 	%rd65, %rd52, 32;
	st.local.u32 	[%rd64], %rd52;
	add.s32 	%r122, %r122, 1;
	add.s64 	%rd64, %rd64, 4;
	add.s64 	%rd63, %rd63, 4;
	setp.ne.s32 	%p22, %r122, 6;
	@%p22 bra 	$L__BB3_14;
	shr.u32 	%r100, %r18, 23;
	st.local.u32 	[%rd3+24], %rd65;
	and.b32  	%r22, %r100, 31;
	and.b32  	%r101, %r100, 224;
	add.s32 	%r102, %r101, -128;
	shr.u32 	%r103, %r102, 5;
	mul.wide.u32 	%rd53, %r103, 4;
	sub.s64 	%rd17, %rd3, %rd53;
	ld.local.u32 	%r123, [%rd17+24];
	ld.local.u32 	%r124, [%rd17+20];
	setp.eq.s32 	%p23, %r22, 0;
	@%p23 bra 	$L__BB3_17;
	shf.l.wrap.b32 	%r123, %r124, %r123, %r22;
	ld.local.u32 	%r104, [%rd17+16];
	shf.l.wrap.b32 	%r124, %r104, %r124, %r22;
$L__BB3_17:
	shr.u32 	%r105, %r123, 30;
	shf.l.wrap.b32 	%r106, %r124, %r123, 2;
	shl.b32 	%r107, %r124, 2;
	shr.u32 	%r108, %r106, 31;
	add.s32 	%r109, %r108, %r105;
	neg.s32 	%r110, %r109;
	setp.lt.s32 	%p24, %r18, 0;
	selp.b32 	%r125, %r110, %r109, %p24;
	xor.b32  	%r111, %r106, %r18;
	shr.s32 	%r112, %r106, 31;
	xor.b32  	%r113, %r112, %r106;
	xor.b32  	%r114, %r112, %r107;
	cvt.u64.u32 	%rd54, %r113;
	shl.b64 	%rd55, %rd54, 32;
	cvt.u64.u32 	%rd56, %r114;
	or.b64  	%rd57, %rd55, %rd56;
	cvt.rn.f64.s64 	%fd5, %rd57;
	mul.f64 	%fd6, %fd5, 0d3BF921FB54442D19;
	cvt.rn.f32.f64 	%f67, %fd6;
	neg.f32 	%f68, %f67;
	setp.lt.s32 	%p25, %r111, 0;
	selp.f32 	%f87, %f68, %f67, %p25;
$L__BB3_18:
	mul.rn.f32 	%f70, %f87, %f87;
	and.b32  	%r116, %r125, 1;
	setp.eq.b32 	%p26, %r116, 1;
	selp.f32 	%f71, 0f3F800000, %f87, %p26;
	fma.rn.f32 	%f72, %f70, %f71, 0f00000000;
	fma.rn.f32 	%f73, %f70, 0f37CBAC00, 0fBAB607ED;
	selp.f32 	%f74, %f73, 0fB94D4153, %p26;
	selp.f32 	%f75, 0f3D2AAABB, 0f3C0885E4, %p26;
	fma.rn.f32 	%f76, %f74, %f70, %f75;
	selp.f32 	%f77, 0fBEFFFFFF, 0fBE2AAAA8, %p26;
	fma.rn.f32 	%f78, %f76, %f70, %f77;
	fma.rn.f32 	%f79, %f78, %f72, %f71;
	and.b32  	%r117, %r125, 2;
	setp.eq.s32 	%p27, %r117, 0;
	mov.f32 	%f80, 0f00000000;
	sub.f32 	%f81, %f80, %f79;
	selp.f32 	%f82, %f79, %f81, %p27;
	mul.f32 	%f83, %f82, 0f437F0000;
	max.f32 	%f84, %f83, 0f00000000;
	min.f32 	%f85, %f84, 0f437F0000;
	add.s64 	%rd59, %rd1, %rd48;
	st.global.f32 	[%rd59], %f85;
	bra.uni 	$L__BB3_28;
$L__BB3_19:
	mul.wide.s32 	%rd36, %r2, 4;
	add.s64 	%rd37, %rd2, %rd36;
	ld.global.f32 	%f13, [%rd37];
	mul.f32 	%f40, %f13, 0f3F22F983;
	cvt.rni.s32.f32 	%r129, %f40;
	cvt.rn.f32.s32 	%f41, %r129;
	fma.rn.f32 	%f42, %f41, 0fBFC90FDA, %f13;
	fma.rn.f32 	%f43, %f41, 0fB3A22168, %f42;
	fma.rn.f32 	%f88, %f41, 0fA7C234C5, %f43;
	abs.f32 	%f15, %f13;
	setp.ltu.f32 	%p12, %f15, 0f47CE4780;
	@%p12 bra 	$L__BB3_27;
	setp.neu.f32 	%p13, %f15, 0f7F800000;
	@%p13 bra 	$L__BB3_22;
	mov.f32 	%f46, 0f00000000;
	mul.rn.f32 	%f88, %f13, %f46;
	mov.b32 	%r129, 0;
	bra.uni 	$L__BB3_27;
$L__BB3_22:
	mov.b32 	%r32, %f13;
	shl.b32 	%r76, %r32, 8;
	or.b32  	%r33, %r76, -2147483648;
	mov.b64 	%rd68, 0;
	mov.b32 	%r126, 0;
	mov.u64 	%rd66, __cudart_i2opi_f;
	mov.u64 	%rd67, %rd3;
$L__BB3_23:
	.pragma "nounroll";
	ld.global.nc.u32 	%r77, [%rd66];
	mad.wide.u32 	%rd40, %r77, %r33, %rd68;
	shr.u64 	%rd68, %rd40, 32;
	st.local.u32 	[%rd67], %rd40;
	add.s32 	%r126, %r126, 1;
	add.s64 	%rd67, %rd67, 4;
	add.s64 	%rd66, %rd66, 4;
	setp.ne.s32 	%p14, %r126, 6;
	@%p14 bra 	$L__BB3_23;
	shr.u32 	%r78, %r32, 23;
	st.local.u32 	[%rd3+24], %rd68;
	and.b32  	%r36, %r78, 31;
	and.b32  	%r79, %r78, 224;
	add.s32 	%r80, %r79, -128;
	shr.u32 	%r81, %r80, 5;
	mul.wide.u32 	%rd41, %r81, 4;
	sub.s64 	%rd24, %rd3, %rd41;
	ld.local.u32 	%r127, [%rd24+24];
	ld.local.u32 	%r128, [%rd24+20];
	setp.eq.s32 	%p15, %r36, 0;
	@%p15 bra 	$L__BB3_26;
	shf.l.wrap.b32 	%r127, %r128, %r127, %r36;
	ld.local.u32 	%r82, [%rd24+16];
	shf.l.wrap.b32 	%r128, %r82, %r128, %r36;
$L__BB3_26:
	shr.u32 	%r83, %r127, 30;
	shf.l.wrap.b32 	%r84, %r128, %r127, 2;
	shl.b32 	%r85, %r128, 2;
	shr.u32 	%r86, %r84, 31;
	add.s32 	%r87, %r86, %r83;
	neg.s32 	%r88, %r87;
	setp.lt.s32 	%p16, %r32, 0;
	selp.b32 	%r129, %r88, %r87, %p16;
	xor.b32  	%r89, %r84, %r32;
	shr.s32 	%r90, %r84, 31;
	xor.b32  	%r91, %r90, %r84;
	xor.b32  	%r92, %r90, %r85;
	cvt.u64.u32 	%rd42, %r91;
	shl.b64 	%rd43, %rd42, 32;
	cvt.u64.u32 	%rd44, %r92;
	or.b64  	%rd45, %rd43, %rd44;
	cvt.rn.f64.s64 	%fd3, %rd45;
	mul.f64 	%fd4, %fd3, 0d3BF921FB54442D19;
	cvt.rn.f32.f64 	%f44, %fd4;
	neg.f32 	%f45, %f44;
	setp.lt.s32 	%p17, %r89, 0;
	selp.f32 	%f88, %f45, %f44, %p17;
$L__BB3_27:
	add.s32 	%r94, %r129, 1;
	mul.rn.f32 	%f47, %f88, %f88;
	and.b32  	%r95, %r129, 1;
	setp.eq.b32 	%p18, %r95, 1;
	selp.f32 	%f48, %f88, 0f3F800000, %p18;
	fma.rn.f32 	%f49, %f47, %f48, 0f00000000;
	fma.rn.f32 	%f50, %f47, 0f37CBAC00, 0fBAB607ED;
	selp.f32 	%f51, 0fB94D4153, %f50, %p18;
	selp.f32 	%f52, 0f3C0885E4, 0f3D2AAABB, %p18;
	fma.rn.f32 	%f53, %f51, %f47, %f52;
	selp.f32 	%f54, 0fBE2AAAA8, 0fBEFFFFFF, %p18;
	fma.rn.f32 	%f55, %f53, %f47, %f54;
	fma.rn.f32 	%f56, %f55, %f49, %f48;
	and.b32  	%r96, %r94, 2;
	setp.eq.s32 	%p19, %r96, 0;
	mov.f32 	%f57, 0f00000000;
	sub.f32 	%f58, %f57, %f56;
	selp.f32 	%f59, %f56, %f58, %p19;
	mul.f32 	%f60, %f59, 0f437F0000;
	max.f32 	%f61, %f60, 0f00000000;
	min.f32 	%f62, %f61, 0f437F0000;
	add.s64 	%rd47, %rd1, %rd36;
	st.global.f32 	[%rd47], %f62;
$L__BB3_28:
	ret;

}
	// .globl	_Z8blur_gpuPfiiS_i
.visible .entry _Z8blur_gpuPfiiS_i(
	.param .u64 .ptr .align 1 _Z8blur_gpuPfiiS_i_param_0,
	.param .u32 _Z8blur_gpuPfiiS_i_param_1,
	.param .u32 _Z8blur_gpuPfiiS_i_param_2,
	.param .u64 .ptr .align 1 _Z8blur_gpuPfiiS_i_param_3,
	.param .u32 _Z8blur_gpuPfiiS_i_param_4
)
{
	.reg .pred 	%p<13>;
	.reg .b32 	%r<60>;
	.reg .b32 	%f<33>;
	.reg .b64 	%rd<16>;
	.reg .b64 	%fd<90>;

	ld.param.u64 	%rd5, [_Z8blur_gpuPfiiS_i_param_0];
	ld.param.u32 	%r28, [_Z8blur_gpuPfiiS_i_param_1];
	ld.param.u32 	%r29, [_Z8blur_gpuPfiiS_i_param_2];
	ld.param.u64 	%rd4, [_Z8blur_gpuPfiiS_i_param_3];
	ld.param.u32 	%r30, [_Z8blur_gpuPfiiS_i_param_4];
	cvta.to.global.u64 	%rd1, %rd5;
	mov.u32 	%r31, %ctaid.x;
	mov.u32 	%r32, %ntid.x;
	mov.u32 	%r33, %tid.x;
	mad.lo.s32 	%r1, %r31, %r32, %r33;
	mov.u32 	%r34, %ctaid.y;
	mov.u32 	%r35, %ntid.y;
	mov.u32 	%r36, %tid.y;
	mad.lo.s32 	%r2, %r34, %r35, %r36;
	sub.s32 	%r37, %r2, %r30;
	max.s32 	%r3, %r37, 0;
	add.s32 	%r38, %r30, %r2;
	min.s32 	%r4, %r29, %r38;
	sub.s32 	%r39, %r1, %r30;
	max.s32 	%r5, %r39, 0;
	add.s32 	%r40, %r30, %r1;
	min.s32 	%r6, %r28, %r40;
	sub.s32 	%r7, %r6, %r5;
	setp.lt.s32 	%p1, %r4, %r3;
	mov.f64 	%fd88, 0d0000000000000000;
	@%p1 bra 	$L__BB4_17;
	add.s32 	%r42, %r7, 1;
	and.b32  	%r8, %r42, 15;
	and.b32  	%r9, %r42, 7;
	add.s32 	%r10, %r9, -1;
	and.b32  	%r11, %r42, 3;
	and.b32  	%r43, %r42, -16;
	neg.s32 	%r12, %r43;
	add.s64 	%rd2, %rd1, 32;
	mov.f64 	%fd88, 0d0000000000000000;
	mov.u32 	%r53, %r3;
$L__BB4_2:
	mov.u32 	%r13, %r53;
	setp.lt.s32 	%p2, %r6, %r5;
	@%p2 bra 	$L__BB4_16;
	setp.lt.u32 	%p3, %r7, 15;
	mul.lo.s32 	%r14, %r13, %r28;
	mov.u32 	%r57, %r5;
	@%p3 bra 	$L__BB4_6;
	add.s32 	%r54, %r5, %r14;
	mov.u32 	%r55, %r12;
	mov.u32 	%r57, %r5;
$L__BB4_5:
	.pragma "nounroll";
	mul.wide.s32 	%rd6, %r54, 4;
	add.s64 	%rd7, %rd2, %rd6;
	ld.global.f32 	%f1, [%rd7+-32];
	cvt.f64.f32 	%fd20, %f1;
	add.f64 	%fd21, %fd88, %fd20;
	ld.global.f32 	%f2, [%rd7+-28];
	cvt.f64.f32 	%fd22, %f2;
	add.f64 	%fd23, %fd21, %fd22;
	ld.global.f32 	%f3, [%rd7+-24];
	cvt.f64.f32 	%fd24, %f3;
	add.f64 	%fd25, %fd23, %fd24;
	ld.global.f32 	%f4, [%rd7+-20];
	cvt.f64.f32 	%fd26, %f4;
	add.f64 	%fd27, %fd25, %fd26;
	ld.global.f32 	%f5, [%rd7+-16];
	cvt.f64.f32 	%fd28, %f5;
	add.f64 	%fd29, %fd27, %fd28;
	ld.global.f32 	%f6, [%rd7+-12];
	cvt.f64.f32 	%fd30, %f6;
	add.f64 	%fd31, %fd29, %fd30;
	ld.global.f32 	%f7, [%rd7+-8];
	cvt.f64.f32 	%fd32, %f7;
	add.f64 	%fd33, %fd31, %fd32;
	ld.global.f32 	%f8, [%rd7+-4];
	cvt.f64.f32 	%fd34, %f8;
	add.f64 	%fd35, %fd33, %fd34;
	ld.global.f32 	%f9, [%rd7];
	cvt.f64.f32 	%fd36, %f9;
	add.f64 	%fd37, %fd35, %fd36;
	ld.global.f32 	%f10, [%rd7+4];
	cvt.f64.f32 	%fd38, %f10;
	add.f64 	%fd39, %fd37, %fd38;
	ld.global.f32 	%f11, [%rd7+8];
	cvt.f64.f32 	%fd40, %f11;
	add.f64 	%fd41, %fd39, %fd40;
	ld.global.f32 	%f12, [%rd7+12];
	cvt.f64.f32 	%fd42, %f12;
	add.f64 	%fd43, %fd41, %fd42;
	ld.global.f32 	%f13, [%rd7+16];
	cvt.f64.f32 	%fd44, %f13;
	add.f64 	%fd45, %fd43, %fd44;
	ld.global.f32 	%f14, [%rd7+20];
	cvt.f64.f32 	%fd46, %f14;
	add.f64 	%fd47, %fd45, %fd46;
	ld.global.f32 	%f15, [%rd7+24];
	cvt.f64.f32 	%fd48, %f15;
	add.f64 	%fd49, %fd47, %fd48;
	ld.global.f32 	%f16, [%rd7+28];
	cvt.f64.f32 	%fd50, %f16;
	add.f64 	%fd88, %fd49, %fd50;
	add.s32 	%r57, %r57, 16;
	add.s32 	%r55, %r55, 16;
	add.s32 	%r54, %r54, 16;
	setp.ne.s32 	%p4, %r55, 0;
	@%p4 bra 	$L__BB4_5;
$L__BB4_6:
	setp.eq.s32 	%p5, %r8, 0;
	@%p5 bra 	$L__BB4_16;
	add.s32 	%r44, %r8, -1;
	setp.lt.u32 	%p6, %r44, 7;
	@%p6 bra 	$L__BB4_9;
	add.s32 	%r45, %r57, %r14;
	mul.wide.s32 	%rd8, %r45, 4;
	add.s64 	%rd9, %rd1, %rd8;
	ld.global.f32 	%f17, [%rd9];
	cvt.f64.f32 	%fd52, %f17;
	add.f64 	%fd53, %fd88, %fd52;
	ld.global.f32 	%f18, [%rd9+4];
	cvt.f64.f32 	%fd54, %f18;
	add.f64 	%fd55, %fd53, %fd54;
	ld.global.f32 	%f19, [%rd9+8];
	cvt.f64.f32 	%fd56, %f19;
	add.f64 	%fd57, %fd55, %fd56;
	ld.global.f32 	%f20, [%rd9+12];
	cvt.f64.f32 	%fd58, %f20;
	add.f64 	%fd59, %fd57, %fd58;
	ld.global.f32 	%f21, [%rd9+16];
	cvt.f64.f32 	%fd60, %f21;
	add.f64 	%fd61, %fd59, %fd60;
	ld.global.f32 	%f22, [%rd9+20];
	cvt.f64.f32 	%fd62, %f22;
	add.f64 	%fd63, %fd61, %fd62;
	ld.global.f32 	%f23, [%rd9+24];
	cvt.f64.f32 	%fd64, %f23;
	add.f64 	%fd65, %fd63, %fd64;
	ld.global.f32 	%f24, [%rd9+28];
	cvt.f64.f32 	%fd66, %f24;
	add.f64 	%fd88, %fd65, %fd66;
	add.s32 	%r57, %r57, 8;
$L__BB4_9:
	setp.eq.s32 	%p7, %r9, 0;
	@%p7 bra 	$L__BB4_16;
	setp.lt.u32 	%p8, %r10, 3;
	@%p8 bra 	$L__BB4_12;
	add.s32 	%r46, %r57, %r14;
	mul.wide.s32 	%rd10, %r46, 4;
	add.s64 	%rd11, %rd1, %rd10;
	ld.global.f32 	%f25, [%rd11];
	cvt.f64.f32 	%fd68, %f25;
	add.f64 	%fd69, %fd88, %fd68;
	ld.global.f32 	%f26, [%rd11+4];
	cvt.f64.f32 	%fd70, %f26;
	add.f64 	%fd71, %fd69, %fd70;
	ld.global.f32 	%f27, [%rd11+8];
	cvt.f64.f32 	%fd72, %f27;
	add.f64 	%fd73, %fd71, %fd72;
	ld.global.f32 	%f28, [%rd11+12];
	cvt.f64.f32 	%fd74, %f28;
	add.f64 	%fd88, %fd73, %fd74;
	add.s32 	%r57, %r57, 4;
$L__BB4_12:
	setp.eq.s32 	%p9, %r11, 0;
	@%p9 bra 	$L__BB4_16;
	setp.eq.s32 	%p10, %r11, 1;
	add.s32 	%r47, %r57, %r14;
	mul.wide.s32 	%rd12, %r47, 4;
	add.s64 	%rd3, %rd1, %rd12;
	ld.global.f32 	%f29, [%rd3];
	cvt.f64.f32 	%fd75, %f29;
	add.f64 	%fd88, %fd88, %fd75;
	@%p10 bra 	$L__BB4_16;
	setp.eq.s32 	%p11, %r11, 2;
	ld.global.f32 	%f30, [%rd3+4];
	cvt.f64.f32 	%fd76, %f30;
	add.f64 	%fd88, %fd88, %fd76;
	@%p11 bra 	$L__BB4_16;
	ld.global.f32 	%f31, [%rd3+8];
	cvt.f64.f32 	%fd77, %f31;
	add.f64 	%fd88, %fd88, %fd77;
$L__BB4_16:
	add.s32 	%r53, %r13, 1;
	setp.ne.s32 	%p12, %r13, %r4;
	@%p12 bra 	$L__BB4_2;
$L__BB4_17:
	cvta.to.global.u64 	%rd13, %rd4;
	sub.s32 	%r48, %r4, %r3;
	mad.lo.s32 	%r49, %r7, %r48, %r7;
	add.s32 	%r50, %r48, %r49;
	add.s32 	%r51, %r50, 1;
	cvt.rn.f64.s32 	%fd78, %r51;
	div.rn.f64 	%fd79, %fd88, %fd78;
	cvt.rn.f32.f64 	%f32, %fd79;
	mad.lo.s32 	%r52, %r28, %r2, %r1;
	mul.wide.s32 	%rd14, %r52, 4;
	add.s64 	%rd15, %rd13, %rd14;
	st.global.f32 	[%rd15], %f32;
	ret;

}


// ===== COMPILED SASS (sm_100) =====

	.target	sm_100

	.elftype	@"ET_EXEC"


//--------------------- .note.nv.tkinfo           --------------------------
	.section	.note.nv.tkinfo,"",@"SHT_NOTE"
	.sectionflags	@"SHF_NOTE_NV_TKINFO"
	.tkinfo
        /*0018*/ 	.word	0x00000002
        /*0030*/ 	.string	""
        /*0030*/ 	.string	"ptxas"
        /*0030*/ 	.string	"Cuda compilation tools, release 13.0, V13.0.88"
        /*0030*/ 	.string	"Build cuda_13.0.r13.0/compiler.36424714_0"
        /*0030*/ 	.string	"-arch sm_100 -m 64 "



//--------------------- .note.nv.cuinfo           --------------------------
	.section	.note.nv.cuinfo,"",@"SHT_NOTE"
	.sectionflags	@"SHF_NOTE_NV_CUINFO"
        /*0018*/ 	.short	0x0002
        /*001a*/ 	.short	0x0064
        /*001c*/ 	.short	0x0082
	.zero		2


//--------------------- .nv.info                  --------------------------
	.section	.nv.info,"",@"SHT_CUDA_INFO"
	.align	4


	//----- nvinfo : EIATTR_REGCOUNT
	.align		4
        /*0000*/ 	.byte	0x04, 0x2f
        /*0002*/ 	.short	(.L_2 - .L_1)
	.align		4
.L_1:
        /*0004*/ 	.word	index@(_Z31ajustar_brillo_coalesced_kernelPfS_iif)
        /*0008*/ 	.word	0x0000000a


	//----- nvinfo : EIATTR_FRAME_SIZE
	.align		4
.L_2:
        /*000c*/ 	.byte	0x04, 0x11
        /*000e*/ 	.short	(.L_4 - .L_3)
	.align		4
.L_3:
        /*0010*/ 	.word	index@(_Z31ajustar_brillo_coalesced_kernelPfS_iif)
        /*0014*/ 	.word	0x00000000


	//----- nvinfo : EIATTR_REGCOUNT
	.align		4
.L_4:
        /*0018*/ 	.byte	0x04, 0x2f
        /*001a*/ 	.short	(.L_6 - .L_5)
	.align		4
.L_5:
        /*001c*/ 	.word	index@(_Z34ajustar_brillo_no_coalesced_kernelPfS_iif)
        /*0020*/ 	.word	0x0000000a


	//----- nvinfo : EIATTR_FRAME_SIZE
	.align		4
.L_6:
        /*0024*/ 	.byte	0x04, 0x11
        /*0026*/ 	.short	(.L_8 - .L_7)
	.align		4
.L_7:
        /*0028*/ 	.word	index@(_Z34ajustar_brillo_no_coalesced_kernelPfS_iif)
        /*002c*/ 	.word	0x00000000


	//----- nvinfo : EIATTR_REGCOUNT
	.align		4
.L_8:
        /*0030*/ 	.byte	0x04, 0x2f
        /*0032*/ 	.short	(.L_10 - .L_9)
	.align		4
.L_9:
        /*0034*/ 	.word	index@(_Z18ej1b_no_div_kernelPfS_iif)
        /*0038*/ 	.word	0x00000016


	//----- nvinfo : EIATTR_FRAME_SIZE
	.align		4
.L_10:
        /*003c*/ 	.byte	0x04, 0x11
        /*003e*/ 	.short	(.L_12 - .L_11)
	.align		4
.L_11:
        /*0040*/ 	.word	index@(_Z18ej1b_no_div_kernelPfS_iif)
        /*0044*/ 	.word	0x00000000


	//----- nvinfo : EIATTR_REGCOUNT
	.align		4
.L_12:
        /*0048*/ 	.byte	0x04, 0x2f
        /*004a*/ 	.short	(.L_14 - .L_13)
	.align		4
.L_13:
        /*004c*/ 	.word	index@(_Z15ej1b_div_kernelPfS_iif)
        /*0050*/ 	.word	0x00000015


	//----- nvinfo : EIATTR_FRAME_SIZE
	.align		4
.L_14:
        /*0054*/ 	.byte	0x04, 0x11
        /*0056*/ 	.short	(.L_16 - .L_15)
	.align		4
.L_15:
        /*0058*/ 	.word	index@(_Z15ej1b_div_kernelPfS_iif)
        /*005c*/ 	.word	0x00000000


	//----- nvinfo : EIATTR_REGCOUNT
	.align		4
.L_16:
        /*0060*/ 	.byte	0x04, 0x2f
        /*0062*/ 	.short	(.L_18 - .L_17)
	.align		4
.L_17:
        /*0064*/ 	.word	index@(_Z8blur_gpuPfiiS_i)
        /*0068*/ 	.word	0x00000020


	//----- nvinfo : EIATTR_FRAME_SIZE
	.align		4
.L_18:
        /*006c*/ 	.byte	0x04, 0x11
        /*006e*/ 	.short	(.L_20 - .L_19)
	.align		4
.L_19:
        /*0070*/ 	.word	index@($__internal_0_$__cuda_sm20_div_rn_f64_full)
        /*0074*/ 	.word	0x00000000


	//----- nvinfo : EIATTR_FRAME_SIZE
	.align		4
.L_20:
        /*0078*/ 	.byte	0x04, 0x11
        /*007a*/ 	.short	(.L_22 - .L_21)
	.align		4
.L_21:
        /*007c*/ 	.word	index@(_Z8blur_gpuPfiiS_i)
        /*0080*/ 	.word	0x00000000


	//----- nvinfo : EIATTR_MIN_STACK_SIZE
	.align		4
.L_22:
        /*0084*/ 	.byte	0x04, 0x12
        /*0086*/ 	.short	(.L_24 - .L_23)
	.align		4
.L_23:
        /*0088*/ 	.word	index@(_Z8blur_gpuPfiiS_i)
        /*008c*/ 	.word	0x00000000


	//----- nvinfo : EIATTR_MIN_STACK_SIZE
	.align		4
.L_24:
        /*0090*/ 	.byte	0x04, 0x12
        /*0092*/ 	.short	(.L_26 - .L_25)
	.align		4
.L_25:
        /*0094*/ 	.word	index@(_Z15ej1b_div_kernelPfS_iif)
        /*0098*/ 	.word	0x00000000


	//----- nvinfo : EIATTR_MIN_STACK_SIZE
	.align		4
.L_26:
        /*009c*/ 	.byte	0x04, 0x12
        /*009e*/ 	.short	(.L_28 - .L_27)
	.align		4
.L_27:
        /*00a0*/ 	.word	index@(_Z18ej1b_no_div_kernelPfS_iif)
        /*00a4*/ 	.word	0x00000000


	//----- nvinfo : EIATTR_MIN_STACK_SIZE
	.align		4
.L_28:
        /*00a8*/ 	.byte	0x04, 0x12
        /*00aa*/ 	.short	(.L_30 - .L_29)
	.align		4
.L_29:
        /*00ac*/ 	.word	index@(_Z34ajustar_brillo_no_coalesced_kernelPfS_iif)
        /*00b0*/ 	.word	0x00000000


	//----- nvinfo : EIATTR_MIN_STACK_SIZE
	.align		4
.L_30:
        /*00b4*/ 	.byte	0x04, 0x12
        /*00b6*/ 	.short	(.L_32 - .L_31)
	.align		4
.L_31:
        /*00b8*/ 	.word	index@(_Z31ajustar_brillo_coalesced_kernelPfS_iif)
        /*00bc*/ 	.word	0x00000000
.L_32:


//--------------------- .nv.compat                --------------------------
	.section	.nv.compat,"",@"SHT_CUDA_COMPAT_INFO"
	.align	4
        /*0000*/ 	.byte	0x02, 0x09, 0x00, 0x00, 0x02, 0x02, 0x01, 0x00, 0x02, 0x05, 0x05, 0x00, 0x03, 0x07, 0x01, 0x01
        /*0010*/ 	.byte	0x02, 0x03, 0x00, 0x00, 0x02, 0x06, 0x01, 0x00, 0x04, 0x0b, 0x08, 0x00, 0x01, 0x00, 0x00, 0x00
        /*0020*/ 	.byte	0x00, 0x00, 0x00, 0x00


//--------------------- .nv.info._Z8blur_gpuPfiiS_i --------------------------
	.section	.nv.info._Z8blur_gpuPfiiS_i,"",@"SHT_CUDA_INFO"
	.sectionflags	@""
	.align	4


	//----- nvinfo : EIATTR_CUDA_API_VERSION
	.align		4
        /*0000*/ 	.byte	0x04, 0x37
        /*0002*/ 	.short	(.L_34 - .L_33)
.L_33:
        /*0004*/ 	.word	0x00000082


	//----- nvinfo : EIATTR_KPARAM_INFO
	.align		4
.L_34:
        /*0008*/ 	.byte	0x04, 0x17
        /*000a*/ 	.short	(.L_36 - .L_35)
.L_35:
        /*000c*/ 	.word	0x00000000
        /*0010*/ 	.short	0x0004
        /*0012*/ 	.short	0x0018
        /*0014*/ 	.byte	0x00, 0xf0, 0x11, 0x00


	//----- nvinfo : EIATTR_KPARAM_INFO
	.align		4
.L_36:
        /*0018*/ 	.byte	0x04, 0x17
        /*001a*/ 	.short	(.L_38 - .L_37)
.L_37:
        /*001c*/ 	.word	0x00000000
        /*0020*/ 	.short	0x0003
        /*0022*/ 	.short	0x0010
        /*0024*/ 	.byte	0x00, 0xf5, 0x21, 0x00


	//----- nvinfo : EIATTR_KPARAM_INFO
	.align		4
.L_38:
        /*0028*/ 	.byte	0x04, 0x17
        /*002a*/ 	.short	(.L_40 - .L_39)
.L_39:
        /*002c*/ 	.word	0x00000000
        /*0030*/ 	.short	0x0002
        /*0032*/ 	.short	0x000c
        /*0034*/ 	.byte	0x00, 0xf0, 0x11, 0x00


	//----- nvinfo : EIATTR_KPARAM_INFO
	.align		4
.L_40:
        /*0038*/ 	.byte	0x04, 0x17
        /*003a*/ 	.short	(.L_42 - .L_41)
.L_41:
        /*003c*/ 	.word	0x00000000
        /*0040*/ 	.short	0x0001
        /*0042*/ 	.short	0x0008
        /*0044*/ 	.byte	0x00, 0xf0, 0x11, 0x00


	//----- nvinfo : EIATTR_KPARAM_INFO
	.align		4
.L_42:
        /*0048*/ 	.byte	0x04, 0x17
        /*004a*/ 	.short	(.L_44 - .L_43)
.L_43:
        /*004c*/ 	.word	0x00000000
        /*0050*/ 	.short	0x0000
        /*0052*/ 	.short	0x0000
        /*0054*/ 	.byte	0x00, 0xf5, 0x21, 0x00


	//----- nvinfo : EIATTR_SPARSE_MMA_MASK
	.align		4
.L_44:
        /*0058*/ 	.byte	0x03, 0x50
        /*005a*/ 	.short	0x0000


	//----- nvinfo : EIATTR_MAXREG_COUNT
	.align		4
        /*005c*/ 	.byte	0x03, 0x1b
        /*005e*/ 	.short	0x00ff


	//----- nvinfo : EIATTR_MERCURY_ISA_VERSION
	.align		4
        /*0060*/ 	.byte	0x03, 0x5f
        /*0062*/ 	.short	0x0101


	//----- nvinfo : EIATTR_VRC_CTA_INIT_COUNT
	.align		4
        /*0064*/ 	.byte	0x02, 0x4a
	.zero		1
	.zero		1


	//----- nvinfo : EIATTR_EXIT_INSTR_OFFSETS
	.align		4
        /*0068*/ 	.byte	0x04, 0x1c
        /*006a*/ 	.short	(.L_46 - .L_45)


	//   ....[0]....
.L_45:
        /*006c*/ 	.word	0x00000d50


	//----- nvinfo : EIATTR_CRS_STACK_SIZE
	.align		4
.L_46:
        /*0070*/ 	.byte	0x04, 0x1e
        /*0072*/ 	.short	(.L_48 - .L_47)
.L_47:
        /*0074*/ 	.word	0x00000000


	//----- nvinfo : EIATTR_CBANK_PARAM_SIZE
	.align		4
.L_48:
        /*0078*/ 	.byte	0x03, 0x19
        /*007a*/ 	.short	0x001c


	//----- nvinfo : EIATTR_PARAM_CBANK
	.align		4
        /*007c*/ 	.byte	0x04, 0x0a
        /*007e*/ 	.short	(.L_50 - .L_49)
	.align		4
.L_49:
        /*0080*/ 	.word	index@(.nv.constant0._Z8blur_gpuPfiiS_i)
        /*0084*/ 	.short	0x0380
        /*0086*/ 	.short	0x001c


	//----- nvinfo : EIATTR_SW_WAR
	.align		4
.L_50:
        /*0088*/ 	.byte	0x04, 0x36
        /*008a*/ 	.short	(.L_52 - .L_51)
.L_51:
        /*008c*/ 	.word	0x00000008
.L_52:


//--------------------- .nv.info._Z15ej1b_div_kernelPfS_iif --------------------------
	.section	.nv.info._Z15ej1b_div_kernelPfS_iif,"",@"SHT_CUDA_INFO"
	.sectionflags	@""
	.align	4


	//----- nvinfo : EIATTR_CUDA_API_VERSION
	.align		4
        /*0000*/ 	.byte	0x04, 0x37
        /*0002*/ 	.short	(.L_54 - .L_53)
.L_53:
        /*0004*/ 	.word	0x00000082


	//----- nvinfo : EIATTR_KPARAM_INFO
	.align		4
.L_54:
        /*0008*/ 	.byte	0x04, 0x17
        /*000a*/ 	.short	(.L_56 - .L_55)
.L_55:
        /*000c*/ 	.word	0x00000000
        /*0010*/ 	.short	0x0004
        /*0012*/ 	.short	0x0018
        /*0014*/ 	.byte	0x00, 0xf0, 0x11, 0x00


	//----- nvinfo : EIATTR_KPARAM_INFO
	.align		4
.L_56:
        /*0018*/ 	.byte	0x04, 0x17
        /*001a*/ 	.short	(.L_58 - .L_57)
.L_57:
        /*001c*/ 	.word	0x00000000
        /*0020*/ 	.short	0x0003
        /*0022*/ 	.short	0x0014
        /*0024*/ 	.byte	0x00, 0xf0, 0x11, 0x00


	//----- nvinfo : EIATTR_KPARAM_INFO
	.align		4
.L_58:
        /*0028*/ 	.byte	0x04, 0x17
        /*002a*/ 	.short	(.L_60 - .L_59)
.L_59:
        /*002c*/ 	.word	0x00000000
        /*0030*/ 	.short	0x0002
        /*0032*/ 	.short	0x0010
        /*0034*/ 	.byte	0x00, 0xf0, 0x11, 0x00


	//----- nvinfo : EIATTR_KPARAM_INFO
	.align		4
.L_60:
        /*0038*/ 	.byte	0x04, 0x17
        /*003a*/ 	.short	(.L_62 - .L_61)
.L_61:
        /*003c*/ 	.word	0x00000000
        /*0040*/ 	.short	0x0001
        /*0042*/ 	.short	0x0008
        /*0044*/ 	.byte	0x00, 0xf5, 0x21, 0x00


	//----- nvinfo : EIATTR_KPARAM_INFO
	.align		4
.L_62:
        /*0048*/ 	.byte	0x04, 0x17
        /*004a*/ 	.short	(.L_64 - .L_63)
.L_63:
        /*004c*/ 	.word	0x00000000
        /*0050*/ 	.short	0x0000
        /*0052*/ 	.short	0x0000
        /*0054*/ 	.byte	0x00, 0xf5, 0x21, 0x00


	//----- nvinfo : EIATTR_SPARSE_MMA_MASK
	.align		4
.L_64:
        /*0058*/ 	.byte	0x03, 0x50
        /*005a*/ 	.short	0x0000


	//----- nvinfo : EIATTR_MAXREG_COUNT
	.align		4
        /*005c*/ 	.byte	0x03, 0x1b
        /*005e*/ 	.short	0x00ff


	//----- nvinfo : EIATTR_MERCURY_ISA_VERSION
	.align		4
        /*0060*/ 	.byte	0x03, 0x5f
        /*0062*/ 	.short	0x0101


	//----- nvinfo : EIATTR_VRC_CTA_INIT_COUNT
	.align		4
        /*0064*/ 	.byte	0x02, 0x4a
	.zero		1
	.zero		1


	//----- nvinfo : EIATTR_EXIT_INSTR_OFFSETS
	.align		4
        /*0068*/ 	.byte	0x04, 0x1c
        /*006a*/ 	.short	(.L_66 - .L_65)


	//   ....[0]....
.L_65:
        /*006c*/ 	.word	0x000000d0


	//   ....[1]....
        /*0070*/ 	.word	0x000010a0


	//   ....[2]....
        /*0074*/ 	.word	0x000018c0


	//----- nvinfo : EIATTR_CRS_STACK_SIZE
	.align		4
.L_66:
        /*0078*/ 	.byte	0x04, 0x1e
        /*007a*/ 	.short	(.L_68 - .L_67)
.L_67:
        /*007c*/ 	.word	0x00000000


	//----- nvinfo : EIATTR_CBANK_PARAM_SIZE
	.align		4
.L_68:
        /*0080*/ 	.byte	0x03, 0x19
        /*0082*/ 	.short	0x001c


	//----- nvinfo : EIATTR_PARAM_CBANK
	.align		4
        /*0084*/ 	.byte	0x04, 0x0a
        /*0086*/ 	.short	(.L_70 - .L_69)
	.align		4
.L_69:
        /*0088*/ 	.word	index@(.nv.constant0._Z15ej1b_div_kernelPfS_iif)
        /*008c*/ 	.short	0x0380
        /*008e*/ 	.short	0x001c


	//----- nvinfo : EIATTR_SW_WAR
	.align		4
.L_70:
        /*0090*/ 	.byte	0x04, 0x36
        /*0092*/ 	.short	(.L_72 - .L_71)
.L_71:
        /*0094*/ 	.word	0x00000008
.L_72:


//--------------------- .nv.info._Z18ej1b_no_div_kernelPfS_iif --------------------------
	.section	.nv.info._Z18ej1b_no_div_kernelPfS_iif,"",@"SHT_CUDA_INFO"
	.sectionflags	@""
	.align	4


	//----- nvinfo : EIATTR_CUDA_API_VERSION
	.align		4
        /*0000*/ 	.byte	0x04, 0x37
        /*0002*/ 	.short	(.L_74 - .L_73)
.L_73:
        /*0004*/ 	.word	0x00000082


	//----- nvinfo : EIATTR_KPARAM_INFO
	.align		4
.L_74:
        /*0008*/ 	.byte	0x04, 0x17
        /*000a*/ 	.short	(.L_76 - .L_75)
.L_75:
        /*000c*/ 	.word	0x00000000
        /*0010*/ 	.short	0x0004
        /*0012*/ 	.short	0x0018
        /*0014*/ 	.byte	0x00, 0xf0, 0x11, 0x00


	//----- nvinfo : EIATTR_KPARAM_INFO
	.align		4
.L_76:
        /*0018*/ 	.byte	0x04, 0x17
        /*001a*/ 	.short	(.L_78 - .L_77)
.L_77:
        /*001c*/ 	.word	0x00000000
        /*0020*/ 	.short	0x0003
        /*0022*/ 	.short	0x0014
        /*0024*/ 	.byte	0x00, 0xf0, 0x11, 0x00


	//----- nvinfo : EIATTR_KPARAM_INFO
	.align		4
.L_78:
        /*0028*/ 	.byte	0x04, 0x17
        /*002a*/ 	.short	(.L_80 - .L_79)
.L_79:
        /*002c*/ 	.word	0x00000000
        /*0030*/ 	.short	0x0002
        /*0032*/ 	.short	0x0010
        /*0034*/ 	.byte	0x00, 0xf0, 0x11, 0x00


	//----- nvinfo : EIATTR_KPARAM_INFO
	.align		4
.L_80:
        /*0038*/ 	.byte	0x04, 0x17
        /*003a*/ 	.short	(.L_82 - .L_81)
.L_81:
        /*003c*/ 	.word	0x00000000
        /*0040*/ 	.short	0x0001
        /*0042*/ 	.short	0x0008
        /*0044*/ 	.byte	0x00, 0xf5, 0x21, 0x00


	//----- nvinfo : EIATTR_KPARAM_INFO
	.align		4
.L_82:
        /*0048*/ 	.byte	0x04, 0x17
        /*004a*/ 	.short	(.L_84 - .L_83)
.L_83:
        /*004c*/ 	.word	0x00000000
        /*0050*/ 	.short	0x0000
        /*0052*/ 	.short	0x0000
        /*0054*/ 	.byte	0x00, 0xf5, 0x21, 0x00


	//----- nvinfo : EIATTR_SPARSE_MMA_MASK
	.align		4
.L_84:
        /*0058*/ 	.byte	0x03, 0x50
        /*005a*/ 	.short	0x0000


	//----- nvinfo : EIATTR_MAXREG_COUNT
	.align		4
        /*005c*/ 	.byte	0x03, 0x1b
        /*005e*/ 	.short	0x00ff


	//----- nvinfo : EIATTR_MERCURY_ISA_VERSION
	.align		4
        /*0060*/ 	.byte	0x03, 0x5f
        /*0062*/ 	.short	0x0101


	//----- nvinfo : EIATTR_VRC_CTA_INIT_COUNT
	.align		4
        /*0064*/ 	.byte	0x02, 0x4a
	.zero		1
	.zero		1


	//----- nvinfo : EIATTR_EXIT_INSTR_OFFSETS
	.align		4
        /*0068*/ 	.byte	0x04, 0x1c
        /*006a*/ 	.short	(.L_86 - .L_85)


	//   ....[0]....
.L_85:
        /*006c*/ 	.word	0x000010b0


	//----- nvinfo : EIATTR_CRS_STACK_SIZE
	.align		4
.L_86:
        /*0070*/ 	.byte	0x04, 0x1e
        /*0072*/ 	.short	(.L_88 - .L_87)
.L_87:
        /*0074*/ 	.word	0x00000000


	//----- nvinfo : EIATTR_CBANK_PARAM_SIZE
	.align		4
.L_88:
        /*0078*/ 	.byte	0x03, 0x19
        /*007a*/ 	.short	0x001c


	//----- nvinfo : EIATTR_PARAM_CBANK
	.align		4
        /*007c*/ 	.byte	0x04, 0x0a
        /*007e*/ 	.short	(.L_90 - .L_89)
	.align		4
.L_89:
        /*0080*/ 	.word	index@(.nv.constant0._Z18ej1b_no_div_kernelPfS_iif)
        /*0084*/ 	.short	0x0380
        /*0086*/ 	.short	0x001c


	//----- nvinfo : EIATTR_SW_WAR
	.align		4
.L_90:
        /*0088*/ 	.byte	0x04, 0x36
        /*008a*/ 	.short	(.L_92 - .L_91)
.L_91:
        /*008c*/ 	.word	0x00000008
.L_92:


//--------------------- .nv.info._Z34ajustar_brillo_no_coalesced_kernelPfS_iif --------------------------
	.section	.nv.info._Z34ajustar_brillo_no_coalesced_kernelPfS_iif,"",@"SHT_CUDA_INFO"
	.sectionflags	@""
	.align	4


	//----- nvinfo : EIATTR_CUDA_API_VERSION
	.align		4
        /*0000*/ 	.byte	0x04, 0x37
        /*0002*/ 	.short	(.L_94 - .L_93)
.L_93:
        /*0004*/ 	.word	0x00000082


	//----- nvinfo : EIATTR_KPARAM_INFO
	.align		4
.L_94:
        /*0008*/ 	.byte	0x04, 0x17
        /*000a*/ 	.short	(.L_96 - .L_95)
.L_95:
        /*000c*/ 	.word	0x00000000
        /*0010*/ 	.short	0x0004
        /*0012*/ 	.short	0x0018
        /*0014*/ 	.byte	0x00, 0xf0, 0x11, 0x00


	//----- nvinfo : EIATTR_KPARAM_INFO
	.align		4
.L_96:
        /*0018*/ 	.byte	0x04, 0x17
        /*001a*/ 	.short	(.L_98 - .L_97)
.L_97:
        /*001c*/ 	.word	0x00000000
        /*0020*/ 	.short	0x0003
        /*0022*/ 	.short	0x0014
        /*0024*/ 	.byte	0x00, 0xf0, 0x11, 0x00


	//----- nvinfo : EIATTR_KPARAM_INFO
	.align		4
.L_98:
        /*0028*/ 	.byte	0x04, 0x17
        /*002a*/ 	.short	(.L_100 - .L_99)
.L_99:
        /*002c*/ 	.word	0x00000000
        /*0030*/ 	.short	0x0002
        /*0032*/ 	.short	0x0010
        /*0034*/ 	.byte	0x00, 0xf0, 0x11, 0x00


	//----- nvinfo : EIATTR_KPARAM_INFO
	.align		4
.L_100:
        /*0038*/ 	.byte	0x04, 0x17
        /*003a*/ 	.short	(.L_102 - .L_101)
.L_101:
        /*003c*/ 	.word	0x00000000
        /*0040*/ 	.short	0x0001
        /*0042*/ 	.short	0x0008
        /*0044*/ 	.byte	0x00, 0xf5, 0x21, 0x00


	//----- nvinfo : EIATTR_KPARAM_INFO
	.align		4
.L_102:
        /*0048*/ 	.byte	0x04, 0x17
        /*004a*/ 	.short	(.L_104 - .L_103)
.L_103:
        /*004c*/ 	.word	0x00000000
        /*0050*/ 	.short	0x0000
        /*0052*/ 	.short	0x0000
        /*0054*/ 	.byte	0x00, 0xf5, 0x21, 0x00


	//----- nvinfo : EIATTR_SPARSE_MMA_MASK
	.align		4
.L_104:
        /*0058*/ 	.byte	0x03, 0x50
        /*005a*/ 	.short	0x0000


	//----- nvinfo : EIATTR_MAXREG_COUNT
	.align		4
        /*005c*/ 	.byte	0x03, 0x1b
        /*005e*/ 	.short	0x00ff


	//----- nvinfo : EIATTR_MERCURY_ISA_VERSION
	.align		4
        /*0060*/ 	.byte	0x03, 0x5f
        /*0062*/ 	.short	0x0101


	//----- nvinfo : EIATTR_VRC_CTA_INIT_COUNT
	.align		4
        /*0064*/ 	.byte	0x02, 0x4a
	.zero		1
	.zero		1


	//----- nvinfo : EIATTR_EXIT_INSTR_OFFSETS
	.align		4
        /*0068*/ 	.byte	0x04, 0x1c
        /*006a*/ 	.short	(.L_106 - .L_105)


	//   ....[0]....
.L_105:
        /*006c*/ 	.word	0x000000d0


	//   ....[1]....
        /*0070*/ 	.word	0x00000190


	//----- nvinfo : EIATTR_CBANK_PARAM_SIZE
	.align		4
.L_106:
        /*0074*/ 	.byte	0x03, 0x19
        /*0076*/ 	.short	0x001c


	//----- nvinfo : EIATTR_PARAM_CBANK
	.align		4
        /*0078*/ 	.byte	0x04, 0x0a
        /*007a*/ 	.short	(.L_108 - .L_107)
	.align		4
.L_107:
        /*007c*/ 	.word	index@(.nv.constant0._Z34ajustar_brillo_no_coalesced_kernelPfS_iif)
        /*0080*/ 	.short	0x0380
        /*0082*/ 	.short	0x001c


	//----- nvinfo : EIATTR_SW_WAR
	.align		4
.L_108:
        /*0084*/ 	.byte	0x04, 0x36
        /*0086*/ 	.short	(.L_110 - .L_109)
.L_109:
        /*0088*/ 	.word	0x00000008
.L_110:


//--------------------- .nv.info._Z31ajustar_brillo_coalesced_kernelPfS_iif --------------------------
	.section	.nv.info._Z31ajustar_brillo_coalesced_kernelPfS_iif,"",@"SHT_CUDA_INFO"
	.sectionflags	@""
	.align	4


	//----- nvinfo : EIATTR_CUDA_API_VERSION
	.align		4
        /*0000*/ 	.byte	0x04, 0x37
        /*0002*/ 	.short	(.L_112 - .L_111)
.L_111:
        /*0004*/ 	.word	0x00000082


	//----- nvinfo : EIATTR_KPARAM_INFO
	.align		4
.L_112:
        /*0008*/ 	.byte	0x04, 0x17
        /*000a*/ 	.short	(.L_114 - .L_113)
.L_113:
        /*000c*/ 	.word	0x00000000
        /*0010*/ 	.short	0x0004
        /*0012*/ 	.short	0x0018
        /*0014*/ 	.byte	0x00, 0xf0, 0x11, 0x00


	//----- nvinfo : EIATTR_KPARAM_INFO
	.align		4
.L_114:
        /*0018*/ 	.byte	0x04, 0x17
        /*001a*/ 	.short	(.L_116 - .L_115)
.L_115:
        /*001c*/ 	.word	0x00000000
        /*0020*/ 	.short	0x0003
        /*0022*/ 	.short	0x0014
        /*0024*/ 	.byte	0x00, 0xf0, 0x11, 0x00


	//----- nvinfo : EIATTR_KPARAM_INFO
	.align		4
.L_116:
        /*0028*/ 	.byte	0x04, 0x17
        /*002a*/ 	.short	(.L_118 - .L_117)
.L_117:
        /*002c*/ 	.word	0x00000000
        /*0030*/ 	.short	0x0002
        /*0032*/ 	.short	0x0010
        /*0034*/ 	.byte	0x00, 0xf0, 0x11, 0x00


	//----- nvinfo : EIATTR_KPARAM_INFO
	.align		4
.L_118:
        /*0038*/ 	.byte	0x04, 0x17
        /*003a*/ 	.short	(.L_120 - .L_119)
.L_119:
        /*003c*/ 	.word	0x00000000
        /*0040*/ 	.short	0x0001
        /*0042*/ 	.short	0x0008
        /*0044*/ 	.byte	0x00, 0xf5, 0x21, 0x00


	//----- nvinfo : EIATTR_KPARAM_INFO
	.align		4
.L_120:
        /*0048*/ 	.byte	0x04, 0x17
        /*004a*/ 	.short	(.L_122 - .L_121)
.L_121:
        /*004c*/ 	.word	0x00000000
        /*0050*/ 	.short	0x0000
        /*0052*/ 	.short	0x0000
        /*0054*/ 	.byte	0x00, 0xf5, 0x21, 0x00


	//----- nvinfo : EIATTR_SPARSE_MMA_MASK
	.align		4
.L_122:
        /*0058*/ 	.byte	0x03, 0x50
        /*005a*/ 	.short	0x0000


	//----- nvinfo : EIATTR_MAXREG_COUNT
	.align		4
        /*005c*/ 	.byte	0x03, 0x1b
        /*005e*/ 	.short	0x00ff


	//----- nvinfo : EIATTR_MERCURY_ISA_VERSION
	.align		4
        /*0060*/ 	.byte	0x03, 0x5f
        /*0062*/ 	.short	0x0101


	//----- nvinfo : EIATTR_VRC_CTA_INIT_COUNT
	.align		4
        /*0064*/ 	.byte	0x02, 0x4a
	.zero		1
	.zero		1


	//----- nvinfo : EIATTR_EXIT_INSTR_OFFSETS
	.align		4
        /*0068*/ 	.byte	0x04, 0x1c
        /*006a*/ 	.short	(.L_124 - .L_123)


	//   ....[0]....
.L_123:
        /*006c*/ 	.word	0x000000d0


	//   ....[1]....
        /*0070*/ 	.word	0x00000190


	//----- nvinfo : EIATTR_CBANK_PARAM_SIZE
	.align		4
.L_124:
        /*0074*/ 	.byte	0x03, 0x19
        /*0076*/ 	.short	0x001c


	//----- nvinfo : EIATTR_PARAM_CBANK
	.align		4
        /*0078*/ 	.byte	0x04, 0x0a
        /*007a*/ 	.short	(.L_126 - .L_125)
	.align		4
.L_125:
        /*007c*/ 	.word	index@(.nv.constant0._Z31ajustar_brillo_coalesced_kernelPfS_iif)
        /*0080*/ 	.short	0x0380
        /*0082*/ 	.short	0x001c


	//----- nvinfo : EIATTR_SW_WAR
	.align		4
.L_126:
        /*0084*/ 	.byte	0x04, 0x36
        /*0086*/ 	.short	(.L_128 - .L_127)
.L_127:
        /*0088*/ 	.word	0x00000008
.L_128:


//--------------------- .nv.callgraph             --------------------------
	.section	.nv.callgraph,"",@"SHT_CUDA_CALLGRAPH"
	.align	4
	.sectionentsize	8
	.align		4
        /*0000*/ 	.word	0x00000000
	.align		4
        /*0004*/ 	.word	0xffffffff
	.align		4
        /*0008*/ 	.word	0x00000000
	.align		4
        /*000c*/ 	.word	0xfffffffe
	.align		4
        /*0010*/ 	.word	0x00000000
	.align		4
        /*0014*/ 	.word	0xfffffffd
	.align		4
        /*0018*/ 	.word	0x00000000
	.align		4
        /*001c*/ 	.word	0xfffffffc


//--------------------- .nv.constant4             --------------------------
	.section	.nv.constant4,"a",@progbits
	.align	8
	.align		8
.nv.constant4:
        /*0000*/ 	.dword	__cudart_i2opi_f


//--------------------- .text._Z8blur_gpuPfiiS_i  --------------------------
	.section	.text._Z8blur_gpuPfiiS_i,"ax",@progbits
	.align	128
        .global         _Z8blur_gpuPfiiS_i
        .type           _Z8blur_gpuPfiiS_i,@function
        .size           _Z8blur_gpuPfiiS_i,(.L_x_50 - _Z8blur_gpuPfiiS_i)
        .other          _Z8blur_gpuPfiiS_i,@"STO_CUDA_ENTRY STV_DEFAULT"
_Z8blur_gpuPfiiS_i:
.text._Z8blur_gpuPfiiS_i:
[----:B------:R-:W-:Y:S01]  /*0000*/  LDC R1, c[0x0][0x37c] ;  /* 0x0000df00ff017b82 */ /* 0x000fe20000000800 */
[----:B------:R-:W0:Y:S07]  /*0010*/  S2R R5, SR_TID.Y ;  /* 0x0000000000057919 */ /* 0x000e2e0000002200 */
[----:B------:R-:W1:Y:S01]  /*0020*/  LDC R3, c[0x0][0x360] ;  /* 0x0000d800ff037b82 */ /* 0x000e620000000800 */
[----:B------:R-:W2:Y:S01]  /*0030*/  LDCU UR6, c[0x0][0x398] ;  /* 0x00007300ff0677ac */ /* 0x000ea20008000800 */
[----:B------:R-:W-:Y:S01]  /*0040*/  BSSY.RECONVERGENT B1, `(.L_x_0) ;  /* 0x00000b0000017945 */ /* 0x000fe20003800200 */
[----:B------:R-:W1:Y:S01]  /*0050*/  S2R R2, SR_TID.X ;  /* 0x0000000000027919 */ /* 0x000e620000002100 */
[----:B------:R-:W-:-:S04]  /*0060*/  CS2R R14, SRZ ;  /* 0x00000000000e7805 */ /* 0x000fc8000001ff00 */
[----:B------:R-:W0:Y:S08]  /*0070*/  S2UR UR5, SR_CTAID.Y ;  /* 0x00000000000579c3 */ /* 0x000e300000002600 */
[----:B------:R-:W0:Y:S08]  /*0080*/  LDC R0, c[0x0][0x364] ;  /* 0x0000d900ff007b82 */ /* 0x000e300000000800 */
[----:B------:R-:W1:Y:S08]  /*0090*/  S2UR UR4, SR_CTAID.X ;  /* 0x00000000000479c3 */ /* 0x000e700000002500 */
[----:B------:R-:W3:Y:S01]  /*00a0*/  LDC.64 R6, c[0x0][0x388] ;  /* 0x0000e200ff067b82 */ /* 0x000ee20000000a00 */
[----:B0-----:R-:W-:-:S02]  /*00b0*/  IMAD R0, R0, UR5, R5 ;  /* 0x0000000500007c24 */ /* 0x001fc4000f8e0205 */
[----:B-1----:R-:W-:-:S03]  /*00c0*/  IMAD R3, R3, UR4, R2 ;  /* 0x0000000403037c24 */ /* 0x002fc6000f8e0202 */
[C---:B--2---:R-:W-:Y:S01]  /*00d0*/  VIADDMNMX R2, R0.reuse, -UR6, RZ, !PT ;  /* 0x8000000600027c46 */ /* 0x044fe2000f8001ff */
[----:B------:R-:W0:Y:S01]  /*00e0*/  LDCU.64 UR4, c[0x0][0x358] ;  /* 0x00006b00ff0477ac */ /* 0x000e220008000a00 */
[----:B---3--:R-:W-:Y:S02]  /*00f0*/  VIADDMNMX R5, R0, UR6, R7, PT ;  /* 0x0000000600057c46 */ /* 0x008fe4000b800107 */
[----:B------:R-:W-:Y:S02]  /*0100*/  VIADDMNMX R4, R3, UR6, R6, PT ;  /* 0x0000000603047c46 */ /* 0x000fe4000b800106 */
[----:B------:R-:W-:Y:S02]  /*0110*/  ISETP.GE.AND P0, PT, R5, R2, PT ;  /* 0x000000020500720c */ /* 0x000fe40003f06270 */
[----:B------:R-:W-:-:S05]  /*0120*/  VIADDMNMX R7, R3, -UR6, RZ, !PT ;  /* 0x8000000603077c46 */ /* 0x000fca000f8001ff */
[----:B------:R-:W-:-:S06]  /*0130*/  IMAD.IADD R8, R4, 0x1, -R7 ;  /* 0x0000000104087824 */ /* 0x000fcc00078e0a07 */
[----:B0-----:R-:W-:Y:S05]  /*0140*/  @!P0 BRA `(.L_x_1) ;  /* 0x00000008007c8947 */ /* 0x001fea0003800000 */
[----:B------:R-:W0:Y:S01]  /*0150*/  LDC.64 R12, c[0x0][0x380] ;  /* 0x0000e000ff0c7b82 */ /* 0x000e220000000a00 */
[----:B------:R-:W-:Y:S01]  /*0160*/  VIADD R20, R8, 0x1 ;  /* 0x0000000108147836 */ /* 0x000fe20000000000 */
[----:B------:R-:W-:Y:S01]  /*0170*/  CS2R R14, SRZ ;  /* 0x00000000000e7805 */ /* 0x000fe2000001ff00 */
[----:B------:R-:W-:-:S03]  /*0180*/  IMAD.MOV.U32 R11, RZ, RZ, R2 ;  /* 0x000000ffff0b7224 */ /* 0x000fc600078e0002 */
[C---:B------:R-:W-:Y:S02]  /*0190*/  LOP3.LUT R9, R20.reuse, 0x7, RZ, 0xc0, !PT ;  /* 0x0000000714097812 */ /* 0x040fe400078ec0ff */
[C---:B------:R-:W-:Y:S02]  /*01a0*/  LOP3.LUT R21, R20.reuse, 0xfffffff0, RZ, 0xc0, !PT ;  /* 0xfffffff014157812 */ /* 0x040fe400078ec0ff */
[C---:B------:R-:W-:Y:S01]  /*01b0*/  LOP3.LUT R10, R20.reuse, 0xf, RZ, 0xc0, !PT ;  /* 0x0000000f140a7812 */ /* 0x040fe200078ec0ff */
[----:B------:R-:W-:Y:S01]  /*01c0*/  VIADD R6, R9, 0xffffffff ;  /* 0xffffffff09067836 */ /* 0x000fe20000000000 */
[----:B------:R-:W-:Y:S01]  /*01d0*/  LOP3.LUT R20, R20, 0x3, RZ, 0xc0, !PT ;  /* 0x0000000314147812 */ /* 0x000fe200078ec0ff */
[----:B------:R-:W-:-:S03]  /*01e0*/  IMAD.MOV R21, RZ, RZ, -R21 ;  /* 0x000000ffff157224 */ /* 0x000fc600078e0a15 */
[----:B------:R-:W-:Y:S02]  /*01f0*/  ISETP.GE.U32.AND P0, PT, R6, 0x3, PT ;  /* 0x000000030600780c */ /* 0x000fe40003f06070 */
[----:B0-----:R-:W-:-:S05]  /*0200*/  IADD3 R12, P1, PT, R12, 0x20, RZ ;  /* 0x000000200c0c7810 */ /* 0x001fca0007f3e0ff */
[----:B------:R-:W-:-:S08]  /*0210*/  IMAD.X R13, RZ, RZ, R13, P1 ;  /* 0x000000ffff0d7224 */ /* 0x000fd000008e060d */
.L_x_11:
[----:B------:R-:W-:Y:S01]  /*0220*/  ISETP.GE.AND P1, PT, R4, R7, PT ;  /* 0x000000070400720c */ /* 0x000fe20003f26270 */
[----:B------:R-:W-:-:S12]  /*0230*/  BSSY.RECONVERGENT B0, `(.L_x_2) ;  /* 0x000008d000007945 */ /* 0x000fd80003800200 */
[----:B------:R-:W-:Y:S05]  /*0240*/  @!P1 BRA `(.L_x_3) ;  /* 0x00000008002c9947 */ /* 0x000fea0003800000 */
[----:B------:R-:W-:Y:S01]  /*0250*/  ISETP.GE.U32.AND P1, PT, R8, 0xf, PT ;  /* 0x0000000f0800780c */ /* 0x000fe20003f26070 */
[----:B------:R-:W-:Y:S01]  /*0260*/  BSSY.RECONVERGENT B2, `(.L_x_4) ;  /* 0x000003e000027945 */ /* 0x000fe20003800200 */
[----:B------:R-:W-:Y:S01]  /*0270*/  ISETP.NE.AND P2, PT, R10, RZ, PT ;  /* 0x000000ff0a00720c */ /* 0x000fe20003f45270 */
[----:B------:R-:W-:-:S10]  /*0280*/  IMAD.MOV.U32 R6, RZ, RZ, R7 ;  /* 0x000000ffff067224 */ /* 0x000fd400078e0007 */
[----:B------:R-:W-:Y:S05]  /*0290*/  @!P1 BRA `(.L_x_5) ;  /* 0x0000000000e89947 */ /* 0x000fea0003800000 */
[----:B------:R-:W0:Y:S01]  /*02a0*/  LDCU UR6, c[0x0][0x388] ;  /* 0x00007100ff0677ac */ /* 0x000e220008000800 */
[----:B------:R-:W-:Y:S02]  /*02b0*/  IMAD.MOV.U32 R22, RZ, RZ, R21 ;  /* 0x000000ffff167224 */ /* 0x000fe400078e0015 */
[--C-:B------:R-:W-:Y:S02]  /*02c0*/  IMAD.MOV.U32 R6, RZ, RZ, R7.reuse ;  /* 0x000000ffff067224 */ /* 0x100fe400078e0007 */
[----:B0-----:R-:W-:-:S07]  /*02d0*/  IMAD R23, R11, UR6, R7 ;  /* 0x000000060b177c24 */ /* 0x001fce000f8e0207 */
.L_x_6:
[----:B------:R-:W-:-:S05]  /*02e0*/  IMAD.WIDE R16, R23, 0x4, R12 ;  /* 0x0000000417107825 */ /* 0x000fca00078e020c */
[----:B------:R-:W2:Y:S04]  /*02f0*/  LDG.E R29, desc[UR4][R16.64+-0x20] ;  /* 0xffffe004101d7981 */ /* 0x000ea8000c1e1900 */
[----:B------:R-:W3:Y:S04]  /*0300*/  LDG.E R27, desc[UR4][R16.64+-0x1c] ;  /* 0xffffe404101b7981 */ /* 0x000ee8000c1e1900 */
[----:B------:R-:W4:Y:S04]  /*0310*/  LDG.E R25, desc[UR4][R16.64+-0x18] ;  /* 0xffffe80410197981 */ /* 0x000f28000c1e1900 */
[----:B------:R-:W5:Y:S04]  /*0320*/  LDG.E R24, desc[UR4][R16.64+-0x14] ;  /* 0xffffec0410187981 */ /* 0x000f68000c1e1900 */
[----:B------:R-:W5:Y:S04]  /*0330*/  LDG.E R26, desc[UR4][R16.64+-0x10] ;  /* 0xfffff004101a7981 */ /* 0x000f68000c1e1900 */
[----:B------:R-:W5:Y:S01]  /*0340*/  LDG.E R28, desc[UR4][R16.64+-0x8] ;  /* 0xfffff804101c7981 */ /* 0x000f62000c1e1900 */
[----:B--2---:R0:W1:Y:S03]  /*0350*/  F2F.F64.F32 R18, R29 ;  /* 0x0000001d00127310 */ /* 0x0040660000201800 */
[----:B0-----:R-:W2:Y:S01]  /*0360*/  LDG.E R29, desc[UR4][R16.64+-0x4] ;  /* 0xfffffc04101d7981 */ /* 0x001ea2000c1e1900 */
[----:B-1----:R-:W-:-:S04]  /*0370*/  DADD R18, R18, R14 ;  /* 0x0000000012127229 */ /* 0x002fc8000000000e */
[----:B---3--:R0:W1:Y:S02]  /*0380*/  F2F.F64.F32 R14, R27 ;  /* 0x0000001b000e7310 */ /* 0x0080640000201800 */
[----:B0-----:R-:W3:Y:S02]  /*0390*/  LDG.E R27, desc[UR4][R16.64+-0xc] ;  /* 0xfffff404101b7981 */ /* 0x001ee4000c1e1900 */
[----:B-1----:R-:W-:-:S04]  /*03a0*/  DADD R14, R18, R14 ;  /* 0x00000000120e7229 */ /* 0x002fc8000000000e */
[----:B----4-:R0:W1:Y:S02]  /*03b0*/  F2F.F64.F32 R18, R25 ;  /* 0x0000001900127310 */ /* 0x0100640000201800 */
[----:B0-----:R-:W4:Y:S02]  /*03c0*/  LDG.E R25, desc[UR4][R16.64+0x4] ;  /* 0x0000040410197981 */ /* 0x001f24000c1e1900 */
[----:B-1----:R-:W-:-:S04]  /*03d0*/  DADD R14, R14, R18 ;  /* 0x000000000e0e7229 */ /* 0x002fc80000000012 */
[----:B-----5:R0:W1:Y:S02]  /*03e0*/  F2F.F64.F32 R18, R24 ;  /* 0x0000001800127310 */ /* 0x0200640000201800 */
[----:B0-----:R-:W5:Y:S02]  /*03f0*/  LDG.E R24, desc[UR4][R16.64] ;  /* 0x0000000410187981 */ /* 0x001f64000c1e1900 */
[----:B-1----:R-:W-:-:S04]  /*0400*/  DADD R14, R14, R18 ;  /* 0x000000000e0e7229 */ /* 0x002fc80000000012 */
[----:B------:R0:W1:Y:S02]  /*0410*/  F2F.F64.F32 R18, R26 ;  /* 0x0000001a00127310 */ /* 0x0000640000201800 */
[----:B0-----:R-:W4:Y:S02]  /*0420*/  LDG.E R26, desc[UR4][R16.64+0x8] ;  /* 0x00000804101a7981 */ /* 0x001f24000c1e1900 */
[----:B-1----:R-:W-:-:S04]  /*0430*/  DADD R14, R14, R18 ;  /* 0x000000000e0e7229 */ /* 0x002fc80000000012 */
[----:B---3--:R0:W1:Y:S02]  /*0440*/  F2F.F64.F32 R18, R27 ;  /* 0x0000001b00127310 */ /* 0x0080640000201800 */
[----:B0-----:R-:W3:Y:S02]  /*0450*/  LDG.E R27, desc[UR4][R16.64+0x10] ;  /* 0x00001004101b7981 */ /* 0x001ee4000c1e1900 */
[----:B-1----:R-:W-:-:S04]  /*0460*/  DADD R14, R14, R18 ;  /* 0x000000000e0e7229 */ /* 0x002fc80000000012 */
[----:B------:R0:W1:Y:S02]  /*0470*/  F2F.F64.F32 R18, R28 ;  /* 0x0000001c00127310 */ /* 0x0000640000201800 */
[----:B0-----:R-:W3:Y:S02]  /*0480*/  LDG.E R28, desc[UR4][R16.64+0x14] ;  /* 0x00001404101c7981 */ /* 0x001ee4000c1e1900 */
[----:B-1----:R-:W-:-:S04]  /*0490*/  DADD R14, R14, R18 ;  /* 0x000000000e0e7229 */ /* 0x002fc80000000012 */
[----:B--2---:R0:W1:Y:S02]  /*04a0*/  F2F.F64.F32 R18, R29 ;  /* 0x0000001d00127310 */ /* 0x0040640000201800 */
[----:B0-----:R-:W2:Y:S02]  /*04b0*/  LDG.E R29, desc[UR4][R16.64+0x18] ;  /* 0x00001804101d7981 */ /* 0x001ea4000c1e1900 */
[----:B-1----:R-:W-:-:S04]  /*04c0*/  DADD R18, R14, R18 ;  /* 0x000000000e127229 */ /* 0x002fc80000000012 */
[----:B-----5:R0:W1:Y:S02]  /*04d0*/  F2F.F64.F32 R14, R24 ;  /* 0x00000018000e7310 */ /* 0x0200640000201800 */
[----:B0-----:R-:W5:Y:S02]  /*04e0*/  LDG.E R24, desc[UR4][R16.64+0xc] ;  /* 0x00000c0410187981 */ /* 0x001f64000c1e1900 */
[----:B-1----:R-:W-:-:S04]  /*04f0*/  DADD R18, R18, R14 ;  /* 0x0000000012127229 */ /* 0x002fc8000000000e */
[----:B----4-:R0:W1:Y:S02]  /*0500*/  F2F.F64.F32 R14, R25 ;  /* 0x00000019000e7310 */ /* 0x0100640000201800 */
[----:B0-----:R-:W4:Y:S02]  /*0510*/  LDG.E R25, desc[UR4][R16.64+0x1c] ;  /* 0x00001c0410197981 */ /* 0x001f24000c1e1900 */
[----:B-1----:R-:W-:-:S04]  /*0520*/  DADD R18, R18, R14 ;  /* 0x0000000012127229 */ /* 0x002fc8000000000e */
[----:B------:R-:W0:Y:S04]  /*0530*/  F2F.F64.F32 R14, R26 ;  /* 0x0000001a000e7310 */ /* 0x000e280000201800 */
[----:B0-----:R-:W-:Y:S01]  /*0540*/  DADD R14, R18, R14 ;  /* 0x00000000120e7229 */ /* 0x001fe2000000000e */
[----:B------:R-:W-:-:S05]  /*0550*/  VIADD R22, R22, 0x10 ;  /* 0x0000001016167836 */ /* 0x000fca0000000000 */
[----:B------:R-:W-:Y:S01]  /*0560*/  ISETP.NE.AND P1, PT, R22, RZ, PT ;  /* 0x000000ff1600720c */ /* 0x000fe20003f25270 */
[----:B------:R-:W-:Y:S02]  /*0570*/  VIADD R6, R6, 0x10 ;  /* 0x0000001006067836 */ /* 0x000fe40000000000 */
[----:B------:R-:W-:Y:S01]  /*0580*/  VIADD R23, R23, 0x10 ;  /* 0x0000001017177836 */ /* 0x000fe20000000000 */
[----:B-----5:R-:W0:Y:S02]  /*0590*/  F2F.F64.F32 R18, R24 ;  /* 0x0000001800127310 */ /* 0x020e240000201800 */
[----:B0-----:R-:W-:-:S06]  /*05a0*/  DADD R14, R14, R18 ;  /* 0x000000000e0e7229 */ /* 0x001fcc0000000012 */
[----:B---3--:R-:W0:Y:S08]  /*05b0*/  F2F.F64.F32 R18, R27 ;  /* 0x0000001b00127310 */ /* 0x008e300000201800 */
[----:B------:R-:W1:Y:S01]  /*05c0*/  F2F.F64.F32 R26, R28 ;  /* 0x0000001c001a7310 */ /* 0x000e620000201800 */
[----:B0-----:R-:W-:-:S07]  /*05d0*/  DADD R14, R14, R18 ;  /* 0x000000000e0e7229 */ /* 0x001fce0000000012 */
[----:B--2---:R-:W0:Y:S01]  /*05e0*/  F2F.F64.F32 R18, R29 ;  /* 0x0000001d00127310 */ /* 0x004e220000201800 */
[----:B-1----:R-:W-:-:S07]  /*05f0*/  DADD R14, R14, R26 ;  /* 0x000000000e0e7229 */ /* 0x002fce000000001a */
[----:B----4-:R-:W1:Y:S01]  /*0600*/  F2F.F64.F32 R24, R25 ;  /* 0x0000001900187310 */ /* 0x010e620000201800 */
[----:B0-----:R-:W-:-:S08]  /*0610*/  DADD R14, R14, R18 ;  /* 0x000000000e0e7229 */ /* 0x001fd00000000012 */
[----:B-1----:R-:W-:Y:S01]  /*0620*/  DADD R14, R14, R24 ;  /* 0x000000000e0e7229 */ /* 0x002fe20000000018 */
[----:B------:R-:W-:Y:S10]  /*0630*/  @P1 BRA `(.L_x_6) ;  /* 0xfffffffc00281947 */ /* 0x000ff4000383ffff */
.L_x_5:
[----:B------:R-:W-:Y:S05]  /*0640*/  BSYNC.RECONVERGENT B2 ;  /* 0x0000000000027941 */ /* 0x000fea0003800200 */
.L_x_4:
[----:B------:R-:W-:Y:S05]  /*0650*/  @!P2 BRA `(.L_x_3) ;  /* 0x000000040028a947 */ /* 0x000fea0003800000 */
[----:B------:R-:W-:Y:S01]  /*0660*/  VIADD R16, R10, 0xffffffff ;  /* 0xffffffff0a107836 */ /* 0x000fe20000000000 */
[----:B------:R-:W-:Y:S01]  /*0670*/  BSSY.RECONVERGENT B2, `(.L_x_7) ;  /* 0x0000021000027945 */ /* 0x000fe20003800200 */
[----:B------:R-:W-:-:S03]  /*0680*/  ISETP.NE.AND P2, PT, R9, RZ, PT ;  /* 0x000000ff0900720c */ /* 0x000fc60003f45270 */
[----:B------:R-:W-:-:S13]  /*0690*/  ISETP.GE.U32.AND P1, PT, R16, 0x7, PT ;  /* 0x000000071000780c */ /* 0x000fda0003f26070 */
[----:B------:R-:W-:Y:S05]  /*06a0*/  @!P1 BRA `(.L_x_8) ;  /* 0x0000000000749947 */ /* 0x000fea0003800000 */
[----:B------:R-:W0:Y:S01]  /*06b0*/  LDC.64 R16, c[0x0][0x380] ;  /* 0x0000e000ff107b82 */ /* 0x000e220000000a00 */
[----:B------:R-:W1:Y:S02]  /*06c0*/  LDCU UR6, c[0x0][0x388] ;  /* 0x00007100ff0677ac */ /* 0x000e640008000800 */
[----:B-1----:R-:W-:-:S04]  /*06d0*/  IMAD R19, R11, UR6, R6 ;  /* 0x000000060b137c24 */ /* 0x002fc8000f8e0206 */
[----:B0-----:R-:W-:-:S05]  /*06e0*/  IMAD.WIDE R16, R19, 0x4, R16 ;  /* 0x0000000413107825 */ /* 0x001fca00078e0210 */
[----:B------:R-:W2:Y:S04]  /*06f0*/  LDG.E R29, desc[UR4][R16.64] ;  /* 0x00000004101d7981 */ /* 0x000ea8000c1e1900 */
[----:B------:R-:W3:Y:S04]  /*0700*/  LDG.E R27, desc[UR4][R16.64+0x4] ;  /* 0x00000404101b7981 */ /* 0x000ee8000c1e1900 */
[----:B------:R-:W4:Y:S04]  /*0710*/  LDG.E R25, desc[UR4][R16.64+0x8] ;  /* 0x0000080410197981 */ /* 0x000f28000c1e1900 */
[----:B------:R-:W5:Y:S04]  /*0720*/  LDG.E R22, desc[UR4][R16.64+0xc] ;  /* 0x00000c0410167981 */ /* 0x000f68000c1e1900 */
[----:B------:R-:W5:Y:S04]  /*0730*/  LDG.E R24, desc[UR4][R16.64+0x10] ;  /* 0x0000100410187981 */ /* 0x000f68000c1e1900 */
[----:B------:R-:W5:Y:S04]  /*0740*/  LDG.E R23, desc[UR4][R16.64+0x14] ;  /* 0x0000140410177981 */ /* 0x000f68000c1e1900 */
[----:B------:R-:W5:Y:S04]  /*0750*/  LDG.E R26, desc[UR4][R16.64+0x18] ;  /* 0x00001804101a7981 */ /* 0x000f68000c1e1900 */
[----:B------:R5:W5:Y:S01]  /*0760*/  LDG.E R28, desc[UR4][R16.64+0x1c] ;  /* 0x00001c04101c7981 */ /* 0x000b62000c1e1900 */
[----:B------:R-:W-:Y:S01]  /*0770*/  VIADD R6, R6, 0x8 ;  /* 0x0000000806067836 */ /* 0x000fe20000000000 */
[----:B--2---:R-:W0:Y:S02]  /*0780*/  F2F.F64.F32 R18, R29 ;  /* 0x0000001d00127310 */ /* 0x004e240000201800 */
[----:B0-----:R-:W-:-:S06]  /*0790*/  DADD R18, R14, R18 ;  /* 0x000000000e127229 */ /* 0x001fcc0000000012 */
[----:B---3--:R-:W0:Y:S02]  /*07a0*/  F2F.F64.F32 R14, R27 ;  /* 0x0000001b000e7310 */ /* 0x008e240000201800 */
[----:B0-----:R-:W-:-:S06]  /*07b0*/  DADD R14, R18, R14 ;  /* 0x00000000120e7229 */ /* 0x001fcc000000000e */
[----:B----4-:R-:W0:Y:S08]  /*07c0*/  F2F.F64.F32 R18, R25 ;  /* 0x0000001900127310 */ /* 0x010e300000201800 */
[----:B-----5:R-:W1:Y:S01]  /*07d0*/  F2F.F64.F32 R16, R22 ;  /* 0x0000001600107310 */ /* 0x020e620000201800 */
[----:B0-----:R-:W-:-:S07]  /*07e0*/  DADD R14, R14, R18 ;  /* 0x000000000e0e7229 */ /* 0x001fce0000000012 */
[----:B------:R-:W0:Y:S01]  /*07f0*/  F2F.F64.F32 R18, R24 ;  /* 0x0000001800127310 */ /* 0x000e220000201800 */
[----:B-1----:R-:W-:-:S07]  /*0800*/  DADD R14, R14, R16 ;  /* 0x000000000e0e7229 */ /* 0x002fce0000000010 */
[----:B------:R-:W1:Y:S01]  /*0810*/  F2F.F64.F32 R22, R23 ;  /* 0x0000001700167310 */ /* 0x000e620000201800 */
[----:B0-----:R-:W-:-:S07]  /*0820*/  DADD R14, R14, R18 ;  /* 0x000000000e0e7229 */ /* 0x001fce0000000012 */
[----:B------:R-:W0:Y:S01]  /*0830*/  F2F.F64.F32 R18, R26 ;  /* 0x0000001a00127310 */ /* 0x000e220000201800 */
[----:B-1----:R-:W-:-:S07]  /*0840*/  DADD R14, R14, R22 ;  /* 0x000000000e0e7229 */ /* 0x002fce0000000016 */
[----:B------:R-:W1:Y:S01]  /*0850*/  F2F.F64.F32 R28, R28 ;  /* 0x0000001c001c7310 */ /* 0x000e620000201800 */
[----:B0-----:R-:W-:-:S08]  /*0860*/  DADD R14, R14, R18 ;  /* 0x000000000e0e7229 */ /* 0x001fd00000000012 */
[----:B-1----:R-:W-:-:S11]  /*0870*/  DADD R14, R14, R28 ;  /* 0x000000000e0e7229 */ /* 0x002fd6000000001c */
.L_x_8:
[----:B------:R-:W-:Y:S05]  /*0880*/  BSYNC.RECONVERGENT B2 ;  /* 0x0000000000027941 */ /* 0x000fea0003800200 */
.L_x_7:
[----:B------:R-:W-:Y:S05]  /*0890*/  @!P2 BRA `(.L_x_3) ;  /* 0x000000000098a947 */ /* 0x000fea0003800000 */
[----:B------:R-:W-:Y:S01]  /*08a0*/  BSSY.RECONVERGENT B2, `(.L_x_9) ;  /* 0x0000014000027945 */ /* 0x000fe20003800200 */
[----:B------:R-:W-:-:S03]  /*08b0*/  ISETP.NE.AND P1, PT, R20, RZ, PT ;  /* 0x000000ff1400720c */ /* 0x000fc60003f25270 */
[----:B------:R-:W-:Y:S10]  /*08c0*/  @!P0 BRA `(.L_x_10) ;  /* 0x0000000000448947 */ /* 0x000ff40003800000 */
[----:B------:R-:W0:Y:S01]  /*08d0*/  LDC.64 R22, c[0x0][0x380] ;  /* 0x0000e000ff167b82 */ /* 0x000e220000000a00 */
[----:B------:R-:W1:Y:S02]  /*08e0*/  LDCU UR6, c[0x0][0x388] ;  /* 0x00007100ff0677ac */ /* 0x000e640008000800 */
[----:B-1----:R-:W-:-:S04]  /*08f0*/  IMAD R17, R11, UR6, R6 ;  /* 0x000000060b117c24 */ /* 0x002fc8000f8e0206 */
[----:B0-----:R-:W-:-:S05]  /*0900*/  IMAD.WIDE R22, R17, 0x4, R22 ;  /* 0x0000000411167825 */ /* 0x001fca00078e0216 */
[----:B------:R-:W2:Y:S04]  /*0910*/  LDG.E R25, desc[UR4][R22.64] ;  /* 0x0000000416197981 */ /* 0x000ea8000c1e1900 */
[----:B------:R-:W3:Y:S04]  /*0920*/  LDG.E R26, desc[UR4][R22.64+0x4] ;  /* 0x00000404161a7981 */ /* 0x000ee8000c1e1900 */
[----:B------:R-:W4:Y:S04]  /*0930*/  LDG.E R27, desc[UR4][R22.64+0x8] ;  /* 0x00000804161b7981 */ /* 0x000f28000c1e1900 */
[----:B------:R-:W5:Y:S01]  /*0940*/  LDG.E R24, desc[UR4][R22.64+0xc] ;  /* 0x00000c0416187981 */ /* 0x000f62000c1e1900 */
[----:B------:R-:W-:Y:S01]  /*0950*/  VIADD R6, R6, 0x4 ;  /* 0x0000000406067836 */ /* 0x000fe20000000000 */
[----:B--2---:R-:W0:Y:S08]  /*0960*/  F2F.F64.F32 R16, R25 ;  /* 0x0000001900107310 */ /* 0x004e300000201800 */
[----:B---3--:R-:W1:Y:S01]  /*0970*/  F2F.F64.F32 R18, R26 ;  /* 0x0000001a00127310 */ /* 0x008e620000201800 */
[----:B0-----:R-:W-:-:S07]  /*0980*/  DADD R14, R14, R16 ;  /* 0x000000000e0e7229 */ /* 0x001fce0000000010 */
[----:B----4-:R-:W0:Y:S01]  /*0990*/  F2F.F64.F32 R16, R27 ;  /* 0x0000001b00107310 */ /* 0x010e220000201800 */
[----:B-1----:R-:W-:-:S07]  /*09a0*/  DADD R18, R14, R18 ;  /* 0x000000000e127229 */ /* 0x002fce0000000012 */
[----:B-----5:R-:W1:Y:S01]  /*09b0*/  F2F.F64.F32 R14, R24 ;  /* 0x00000018000e7310 */ /* 0x020e620000201800 */
[----:B0-----:R-:W-:-:S08]  /*09c0*/  DADD R16, R18, R16 ;  /* 0x0000000012107229 */ /* 0x001fd00000000010 */
[----:B-1----:R-:W-:-:S11]  /*09d0*/  DADD R14, R16, R14 ;  /* 0x00000000100e7229 */ /* 0x002fd6000000000e */
.L_x_10:
[----:B------:R-:W-:Y:S05]  /*09e0*/  BSYNC.RECONVERGENT B2 ;  /* 0x0000000000027941 */ /* 0x000fea0003800200 */
.L_x_9:
[----:B------:R-:W-:Y:S05]  /*09f0*/  @!P1 BRA `(.L_x_3) ;  /* 0x0000000000409947 */ /* 0x000fea0003800000 */
[----:B------:R-:W0:Y:S01]  /*0a00*/  LDC.64 R16, c[0x0][0x380] ;  /* 0x0000e000ff107b82 */ /* 0x000e220000000a00 */
[----:B------:R-:W1:Y:S02]  /*0a10*/  LDCU UR6, c[0x0][0x388] ;  /* 0x00007100ff0677ac */ /* 0x000e640008000800 */
[----:B-1----:R-:W-:-:S04]  /*0a20*/  IMAD R23, R11, UR6, R6 ;  /* 0x000000060b177c24 */ /* 0x002fc8000f8e0206 */
[----:B0-----:R-:W-:-:S05]  /*0a30*/  IMAD.WIDE R22, R23, 0x4, R16 ;  /* 0x0000000417167825 */ /* 0x001fca00078e0210 */
[----:B------:R-:W2:Y:S01]  /*0a40*/  LDG.E R16, desc[UR4][R22.64] ;  /* 0x0000000416107981 */ /* 0x000ea2000c1e1900 */
[----:B------:R-:W-:Y:S01]  /*0a50*/  ISETP.NE.AND P1, PT, R20, 0x1, PT ;  /* 0x000000011400780c */ /* 0x000fe20003f25270 */
[----:B--2---:R-:W0:Y:S02]  /*0a60*/  F2F.F64.F32 R16, R16 ;  /* 0x0000001000107310 */ /* 0x004e240000201800 */
[----:B0-----:R-:W-:-:S10]  /*0a70*/  DADD R14, R14, R16 ;  /* 0x000000000e0e7229 */ /* 0x001fd40000000010 */
[----:B------:R-:W-:Y:S05]  /*0a80*/  @!P1 BRA `(.L_x_3) ;  /* 0x00000000001c9947 */ /* 0x000fea0003800000 */
[----:B------:R-:W-:Y:S01]  /*0a90*/  ISETP.NE.AND P1, PT, R20, 0x2, PT ;  /* 0x000000021400780c */ /* 0x000fe20003f25270 */
[----:B------:R-:W2:-:S12]  /*0aa0*/  LDG.E R18, desc[UR4][R22.64+0x4] ;  /* 0x0000040416127981 */ /* 0x000e98000c1e1900 */
[----:B------:R-:W3:Y:S01]  /*0ab0*/  @P1 LDG.E R16, desc[UR4][R22.64+0x8] ;  /* 0x0000080416101981 */ /* 0x000ee2000c1e1900 */
[----:B--2---:R-:W0:Y:S08]  /*0ac0*/  F2F.F64.F32 R18, R18 ;  /* 0x0000001200127310 */ /* 0x004e300000201800 */
[----:B---3--:R-:W1:Y:S01]  /*0ad0*/  @P1 F2F.F64.F32 R16, R16 ;  /* 0x0000001000101310 */ /* 0x008e620000201800 */
[----:B0-----:R-:W-:-:S08]  /*0ae0*/  DADD R14, R14, R18 ;  /* 0x000000000e0e7229 */ /* 0x001fd00000000012 */
[----:B-1----:R-:W-:-:S11]  /*0af0*/  @P1 DADD R14, R14, R16 ;  /* 0x000000000e0e1229 */ /* 0x002fd60000000010 */
.L_x_3:
[----:B------:R-:W-:Y:S05]  /*0b00*/  BSYNC.RECONVERGENT B0 ;  /* 0x0000000000007941 */ /* 0x000fea0003800200 */
.L_x_2:
[C---:B------:R-:W-:Y:S01]  /*0b10*/  ISETP.NE.AND P1, PT, R11.reuse, R5, PT ;  /* 0x000000050b00720c */ /* 0x040fe20003f25270 */
[----:B------:R-:W-:-:S12]  /*0b20*/  VIADD R11, R11, 0x1 ;  /* 0x000000010b0b7836 */ /* 0x000fd80000000000 */
[----:B------:R-:W-:Y:S05]  /*0b30*/  @P1 BRA `(.L_x_11) ;  /* 0xfffffff400b81947 */ /* 0x000fea000383ffff */
.L_x_1:
[----:B------:R-:W-:Y:S05]  /*0b40*/  BSYNC.RECONVERGENT B1 ;  /* 0x0000000000017941 */ /* 0x000fea0003800200 */
.L_x_0:
[----:B------:R-:W-:Y:S01]  /*0b50*/  IMAD.IADD R5, R5, 0x1, -R2 ;  /* 0x0000000105057824 */ /* 0x000fe200078e0a02 */
[----:B------:R-:W-:Y:S01]  /*0b60*/  FSETP.GEU.AND P1, PT, |R15|, 6.5827683646048100446e-37, PT ;  /* 0x036000000f00780b */ /* 0x000fe20003f2e200 */
[----:B------:R-:W-:Y:S01]  /*0b70*/  IMAD.MOV.U32 R4, RZ, RZ, 0x1 ;  /* 0x00000001ff047424 */ /* 0x000fe200078e00ff */
[----:B------:R-:W-:Y:S01]  /*0b80*/  BSSY.RECONVERGENT B0, `(.L_x_12) ;  /* 0x0000016000007945 */ /* 0x000fe20003800200 */
[----:B------:R-:W-:-:S05]  /*0b90*/  IMAD R8, R8, R5, R8 ;  /* 0x0000000508087224 */ /* 0x000fca00078e0208 */
[----:B------:R-:W-:-:S06]  /*0ba0*/  IADD3 R8, PT, PT, R5, 0x1, R8 ;  /* 0x0000000105087810 */ /* 0x000fcc0007ffe008 */
[----:B------:R-:W0:Y:S08]  /*0bb0*/  I2F.F64 R8, R8 ;  /* 0x0000000800087312 */ /* 0x000e300000201c00 */
[----:B0-----:R-:W0:Y:S02]  /*0bc0*/  MUFU.RCP64H R5, R9 ;  /* 0x0000000900057308 */ /* 0x001e240000001800 */
[----:B0-----:R-:W-:-:S08]  /*0bd0*/  DFMA R6, -R8, R4, 1 ;  /* 0x3ff000000806742b */ /* 0x001fd00000000104 */
[----:B------:R-:W-:-:S08]  /*0be0*/  DFMA R6, R6, R6, R6 ;  /* 0x000000060606722b */ /* 0x000fd00000000006 */
[----:B------:R-:W-:-:S08]  /*0bf0*/  DFMA R6, R4, R6, R4 ;  /* 0x000000060406722b */ /* 0x000fd00000000004 */
[----:B------:R-:W-:-:S08]  /*0c00*/  DFMA R4, -R8, R6, 1 ;  /* 0x3ff000000804742b */ /* 0x000fd00000000106 */
[----:B------:R-:W-:-:S08]  /*0c10*/  DFMA R4, R6, R4, R6 ;  /* 0x000000040604722b */ /* 0x000fd00000000006 */
[----:B------:R-:W-:-:S08]  /*0c20*/  DMUL R6, R4, R14 ;  /* 0x0000000e04067228 */ /* 0x000fd00000000000 */
[----:B------:R-:W-:-:S08]  /*0c30*/  DFMA R10, -R8, R6, R14 ;  /* 0x00000006080a722b */ /* 0x000fd0000000010e */
[----:B------:R-:W-:-:S10]  /*0c40*/  DFMA R4, R4, R10, R6 ;  /* 0x0000000a0404722b */ /* 0x000fd40000000006 */
[----:B------:R-:W-:-:S05]  /*0c50*/  FFMA R2, RZ, R9, R5 ;  /* 0x00000009ff027223 */ /* 0x000fca0000000005 */
[----:B------:R-:W-:-:S13]  /*0c60*/  FSETP.GT.AND P0, PT, |R2|, 1.469367938527859385e-39, PT ;  /* 0x001000000200780b */ /* 0x000fda0003f04200 */
[----:B------:R-:W-:Y:S05]  /*0c70*/  @P0 BRA P1, `(.L_x_13) ;  /* 0x0000000000180947 */ /* 0x000fea0000800000 */
[----:B------:R-:W-:Y:S01]  /*0c80*/  IMAD.MOV.U32 R6, RZ, RZ, R14 ;  /* 0x000000ffff067224 */ /* 0x000fe200078e000e */
[----:B------:R-:W-:Y:S01]  /*0c90*/  MOV R2, 0xcc0 ;  /* 0x00000cc000027802 */ /* 0x000fe20000000f00 */
[----:B------:R-:W-:-:S07]  /*0ca0*/  IMAD.MOV.U32 R7, RZ, RZ, R15 ;  /* 0x000000ffff077224 */ /* 0x000fce00078e000f */
[----:B------:R-:W-:Y:S05]  /*0cb0*/  CALL.REL.NOINC `($__internal_0_$__cuda_sm20_div_rn_f64_full) ;  /* 0x0000000000287944 */ /* 0x000fea0003c00000 */
[----:B------:R-:W-:Y:S02]  /*0cc0*/  IMAD.MOV.U32 R4, RZ, RZ, R12 ;  /* 0x000000ffff047224 */ /* 0x000fe400078e000c */
[----:B------:R-:W-:-:S07]  /*0cd0*/  IMAD.MOV.U32 R5, RZ, RZ, R13 ;  /* 0x000000ffff057224 */ /* 0x000fce00078e000d */
.L_x_13:
[----:B------:R-:W-:Y:S05]  /*0ce0*/  BSYNC.RECONVERGENT B0 ;  /* 0x0000000000007941 */ /* 0x000fea0003800200 */
.L_x_12:
[----:B------:R-:W0:Y:S01]  /*0cf0*/  LDC.64 R6, c[0x0][0x390] ;  /* 0x0000e400ff067b82 */ /* 0x000e220000000a00 */
[----:B------:R-:W1:Y:S01]  /*0d00*/  LDCU UR6, c[0x0][0x388] ;  /* 0x00007100ff0677ac */ /* 0x000e620008000800 */
[----:B------:R-:W2:Y:S01]  /*0d10*/  F2F.F32.F64 R5, R4 ;  /* 0x0000000400057310 */ /* 0x000ea20000301000 */
[----:B-1----:R-:W-:-:S04]  /*0d20*/  IMAD R3, R0, UR6, R3 ;  /* 0x0000000600037c24 */ /* 0x002fc8000f8e0203 */
[----:B0-----:R-:W-:-:S05]  /*0d30*/  IMAD.WIDE R2, R3, 0x4, R6 ;  /* 0x0000000403027825 */ /* 0x001fca00078e0206 */
[----:B--2---:R-:W-:Y:S01]  /*0d40*/  STG.E desc[UR4][R2.64], R5 ;  /* 0x0000000502007986 */ /* 0x004fe2000c101904 */
[----:B------:R-:W-:Y:S05]  /*0d50*/  EXIT ;  /* 0x000000000000794d */ /* 0x000fea0003800000 */
        .weak           $__internal_0_$__cuda_sm20_div_rn_f64_full
        .type           $__internal_0_$__cuda_sm20_div_rn_f64_full,@function
        .size           $__internal_0_$__cuda_sm20_div_rn_f64_full,(.L_x_50 - $__internal_0_$__cuda_sm20_div_rn_f64_full)
$__internal_0_$__cuda_sm20_div_rn_f64_full:
[C---:B------:R-:W-:Y:S01]  /*0d60*/  FSETP.GEU.AND P0, PT, |R9|.reuse, 1.469367938527859385e-39, PT ;  /* 0x001000000900780b */ /* 0x040fe20003f0e200 */
[--C-:B------:R-:W-:Y:S01]  /*0d70*/  IMAD.MOV.U32 R10, RZ, RZ, R8.reuse ;  /* 0x000000ffff0a7224 */ /* 0x100fe200078e0008 */
[----:B------:R-:W-:Y:S01]  /*0d80*/  LOP3.LUT R4, R9, 0x800fffff, RZ, 0xc0, !PT ;  /* 0x800fffff09047812 */ /* 0x000fe200078ec0ff */
[----:B------:R-:W-:Y:S01]  /*0d90*/  IMAD.MOV.U32 R11, RZ, RZ, R9 ;  /* 0x000000ffff0b7224 */ /* 0x000fe200078e0009 */
[C---:B------:R-:W-:Y:S01]  /*0da0*/  FSETP.GEU.AND P2, PT, |R7|.reuse, 1.469367938527859385e-39, PT ;  /* 0x001000000700780b */ /* 0x040fe20003f4e200 */
[----:B------:R-:W-:Y:S01]  /*0db0*/  IMAD.MOV.U32 R16, RZ, RZ, 0x1 ;  /* 0x00000001ff107424 */ /* 0x000fe200078e00ff */
[----:B------:R-:W-:Y:S01]  /*0dc0*/  LOP3.LUT R5, R4, 0x3ff00000, RZ, 0xfc, !PT ;  /* 0x3ff0000004057812 */ /* 0x000fe200078efcff */
[----:B------:R-:W-:Y:S01]  /*0dd0*/  IMAD.MOV.U32 R4, RZ, RZ, R8 ;  /* 0x000000ffff047224 */ /* 0x000fe200078e0008 */
[----:B------:R-:W-:Y:S01]  /*0de0*/  LOP3.LUT R12, R7, 0x7ff00000, RZ, 0xc0, !PT ;  /* 0x7ff00000070c7812 */ /* 0x000fe200078ec0ff */
[----:B------:R-:W-:Y:S01]  /*0df0*/  IMAD.MOV.U32 R8, RZ, RZ, R6 ;  /* 0x000000ffff087224 */ /* 0x000fe200078e0006 */
[----:B------:R-:W-:Y:S03]  /*0e00*/  BSSY.RECONVERGENT B1, `(.L_x_14) ;  /* 0x0000050000017945 */ /* 0x000fe60003800200 */
[----:B------:R-:W-:-:S04]  /*0e10*/  @!P0 DMUL R4, R10, 8.98846567431157953865e+307 ;  /* 0x7fe000000a048828 */ /* 0x000fc80000000000 */
[----:B------:R-:W-:Y:S02]  /*0e20*/  @!P2 LOP3.LUT R13, R11, 0x7ff00000, RZ, 0xc0, !PT ;  /* 0x7ff000000b0da812 */ /* 0x000fe400078ec0ff */
[----:B------:R-:W0:Y:S02]  /*0e30*/  MUFU.RCP64H R17, R5 ;  /* 0x0000000500117308 */ /* 0x000e240000001800 */
[----:B------:R-:W-:Y:S01]  /*0e40*/  @!P2 ISETP.GE.U32.AND P3, PT, R12, R13, PT ;  /* 0x0000000d0c00a20c */ /* 0x000fe20003f66070 */
[----:B------:R-:W-:Y:S01]  /*0e50*/  IMAD.MOV.U32 R13, RZ, RZ, 0x1ca00000 ;  /* 0x1ca00000ff0d7424 */ /* 0x000fe200078e00ff */
[----:B0-----:R-:W-:-:S08]  /*0e60*/  DFMA R14, R16, -R4, 1 ;  /* 0x3ff00000100e742b */ /* 0x001fd00000000804 */
[----:B------:R-:W-:Y:S01]  /*0e70*/  DFMA R18, R14, R14, R14 ;  /* 0x0000000e0e12722b */ /* 0x000fe2000000000e */
[----:B------:R-:W-:-:S04]  /*0e80*/  LOP3.LUT R15, R9, 0x7ff00000, RZ, 0xc0, !PT ;  /* 0x7ff00000090f7812 */ /* 0x000fc800078ec0ff */
[----:B------:R-:W-:-:S03]  /*0e90*/  ISETP.GE.U32.AND P1, PT, R12, R15, PT ;  /* 0x0000000f0c00720c */ /* 0x000fc60003f26070 */
[----:B------:R-:W-:Y:S01]  /*0ea0*/  DFMA R16, R16, R18, R16 ;  /* 0x000000121010722b */ /* 0x000fe20000000010 */
[C---:B------:R-:W-:Y:S01]  /*0eb0*/  @!P2 SEL R19, R13.reuse, 0x63400000, !P3 ;  /* 0x634000000d13a807 */ /* 0x040fe20005800000 */
[----:B------:R-:W-:Y:S01]  /*0ec0*/  @!P2 IMAD.MOV.U32 R18, RZ, RZ, RZ ;  /* 0x000000ffff12a224 */ /* 0x000fe200078e00ff */
[----:B------:R-:W-:Y:S02]  /*0ed0*/  SEL R9, R13, 0x63400000, !P1 ;  /* 0x634000000d097807 */ /* 0x000fe40004800000 */
[--C-:B------:R-:W-:Y:S02]  /*0ee0*/  @!P2 LOP3.LUT R19, R19, 0x80000000, R7.reuse, 0xf8, !PT ;  /* 0x800000001313a812 */ /* 0x100fe400078ef807 */
[----:B------:R-:W-:Y:S01]  /*0ef0*/  LOP3.LUT R9, R9, 0x800fffff, R7, 0xf8, !PT ;  /* 0x800fffff09097812 */ /* 0x000fe200078ef807 */
[----:B------:R-:W-:Y:S01]  /*0f00*/  DFMA R20, R16, -R4, 1 ;  /* 0x3ff000001014742b */ /* 0x000fe20000000804 */
[----:B------:R-:W-:-:S06]  /*0f10*/  @!P2 LOP3.LUT R19, R19, 0x100000, RZ, 0xfc, !PT ;  /* 0x001000001313a812 */ /* 0x000fcc00078efcff */
[----:B------:R-:W-:Y:S02]  /*0f20*/  @!P2 DFMA R8, R8, 2, -R18 ;  /* 0x400000000808a82b */ /* 0x000fe40000000812 */
[----:B------:R-:W-:Y:S01]  /*0f30*/  DFMA R16, R16, R20, R16 ;  /* 0x000000141010722b */ /* 0x000fe20000000010 */
[----:B------:R-:W-:Y:S02]  /*0f40*/  IMAD.MOV.U32 R21, RZ, RZ, R12 ;  /* 0x000000ffff157224 */ /* 0x000fe400078e000c */
[----:B------:R-:W-:Y:S01]  /*0f50*/  IMAD.MOV.U32 R20, RZ, RZ, R15 ;  /* 0x000000ffff147224 */ /* 0x000fe200078e000f */
[----:B------:R-:W-:-:S04]  /*0f60*/  @!P0 LOP3.LUT R20, R5, 0x7ff00000, RZ, 0xc0, !PT ;  /* 0x7ff0000005148812 */ /* 0x000fc800078ec0ff */
[----:B------:R-:W-:Y:S01]  /*0f70*/  @!P2 LOP3.LUT R21, R9, 0x7ff00000, RZ, 0xc0, !PT ;  /* 0x7ff000000915a812 */ /* 0x000fe200078ec0ff */
[----:B------:R-:W-:Y:S01]  /*0f80*/  DMUL R18, R16, R8 ;  /* 0x0000000810127228 */ /* 0x000fe20000000000 */
[----:B------:R-:W-:-:S03]  /*0f90*/  VIADD R23, R20, 0xffffffff ;  /* 0xffffffff14177836 */ /* 0x000fc60000000000 */
[----:B------:R-:W-:-:S04]  /*0fa0*/  VIADD R22, R21, 0xffffffff ;  /* 0xffffffff15167836 */ /* 0x000fc80000000000 */
[----:B------:R-:W-:Y:S01]  /*0fb0*/  DFMA R14, R18, -R4, R8 ;  /* 0x80000004120e722b */ /* 0x000fe20000000008 */
[----:B------:R-:W-:-:S04]  /*0fc0*/  ISETP.GT.U32.AND P0, PT, R22, 0x7feffffe, PT ;  /* 0x7feffffe1600780c */ /* 0x000fc80003f04070 */
[----:B------:R-:W-:-:S03]  /*0fd0*/  ISETP.GT.U32.OR P0, PT, R23, 0x7feffffe, P0 ;  /* 0x7feffffe1700780c */ /* 0x000fc60000704470 */
[----:B------:R-:W-:-:S10]  /*0fe0*/  DFMA R14, R16, R14, R18 ;  /* 0x0000000e100e722b */ /* 0x000fd40000000012 */
[----:B------:R-:W-:Y:S05]  /*0ff0*/  @P0 BRA `(.L_x_15) ;  /* 0x00000000006c0947 */ /* 0x000fea0003800000 */
[----:B------:R-:W-:-:S04]  /*1000*/  LOP3.LUT R7, R11, 0x7ff00000, RZ, 0xc0, !PT ;  /* 0x7ff000000b077812 */ /* 0x000fc800078ec0ff */
[CC--:B------:R-:W-:Y:S02]  /*1010*/  VIADDMNMX R6, R12.reuse, -R7.reuse, 0xb9600000, !PT ;  /* 0xb96000000c067446 */ /* 0x0c0fe40007800907 */
[----:B------:R-:W-:Y:S02]  /*1020*/  ISETP.GE.U32.AND P0, PT, R12, R7, PT ;  /* 0x000000070c00720c */ /* 0x000fe40003f06070 */
[----:B------:R-:W-:Y:S02]  /*1030*/  VIMNMX R6, PT, PT, R6, 0x46a00000, PT ;  /* 0x46a0000006067848 */ /* 0x000fe40003fe0100 */
[----:B------:R-:W-:-:S05]  /*1040*/  SEL R13, R13, 0x63400000, !P0 ;  /* 0x634000000d0d7807 */ /* 0x000fca0004000000 */
[----:B------:R-:W-:Y:S02]  /*1050*/  IMAD.IADD R16, R6, 0x1, -R13 ;  /* 0x0000000106107824 */ /* 0x000fe400078e0a0d */
[----:B------:R-:W-:Y:S02]  /*1060*/  IMAD.MOV.U32 R6, RZ, RZ, RZ ;  /* 0x000000ffff067224 */ /* 0x000fe400078e00ff */
[----:B------:R-:W-:-:S06]  /*1070*/  VIADD R7, R16, 0x7fe00000 ;  /* 0x7fe0000010077836 */ /* 0x000fcc0000000000 */
[----:B------:R-:W-:-:S10]  /*1080*/  DMUL R12, R14, R6 ;  /* 0x000000060e0c7228 */ /* 0x000fd40000000000 */
[----:B------:R-:W-:-:S13]  /*1090*/  FSETP.GTU.AND P0, PT, |R13|, 1.469367938527859385e-39, PT ;  /* 0x001000000d00780b */ /* 0x000fda0003f0c200 */
[----:B------:R-:W-:Y:S05]  /*10a0*/  @P0 BRA `(.L_x_16) ;  /* 0x0000000000940947 */ /* 0x000fea0003800000 */
[----:B------:R-:W-:Y:S01]  /*10b0*/  DFMA R4, R14, -R4, R8 ;  /* 0x800000040e04722b */ /* 0x000fe20000000008 */
[----:B------:R-:W-:-:S09]  /*10c0*/  IMAD.MOV.U32 R6, RZ, RZ, RZ ;  /* 0x000000ffff067224 */ /* 0x000fd200078e00ff */
[C---:B------:R-:W-:Y:S02]  /*10d0*/  FSETP.NEU.AND P0, PT, R5.reuse, RZ, PT ;  /* 0x000000ff0500720b */ /* 0x040fe40003f0d000 */
[----:B------:R-:W-:-:S04]  /*10e0*/  LOP3.LUT R11, R5, 0x80000000, R11, 0x48, !PT ;  /* 0x80000000050b7812 */ /* 0x000fc800078e480b */
[----:B------:R-:W-:-:S07]  /*10f0*/  LOP3.LUT R7, R11, R7, RZ, 0xfc, !PT ;  /* 0x000000070b077212 */ /* 0x000fce00078efcff */
[----:B------:R-:W-:Y:S05]  /*1100*/  @!P0 BRA `(.L_x_16) ;  /* 0x00000000007c8947 */ /* 0x000fea0003800000 */
[----:B------:R-:W-:Y:S01]  /*1110*/  IMAD.MOV R5, RZ, RZ, -R16 ;  /* 0x000000ffff057224 */ /* 0x000fe200078e0a10 */
[----:B------:R-:W-:Y:S01]  /*1120*/  DMUL.RP R6, R14, R6 ;  /* 0x000000060e067228 */ /* 0x000fe20000008000 */
[----:B------:R-:W-:-:S06]  /*1130*/  IMAD.MOV.U32 R4, RZ, RZ, RZ ;  /* 0x000000ffff047224 */ /* 0x000fcc00078e00ff */
[----:B------:R-:W-:-:S03]  /*1140*/  DFMA R4, R12, -R4, R14 ;  /* 0x800000040c04722b */ /* 0x000fc6000000000e */
[----:B------:R-:W-:-:S03]  /*1150*/  LOP3.LUT R11, R7, R11, RZ, 0x3c, !PT ;  /* 0x0000000b070b7212 */ /* 0x000fc600078e3cff */
[----:B------:R-:W-:-:S04]  /*1160*/  IADD3 R4, PT, PT, -R16, -0x43300000, RZ ;  /* 0xbcd0000010047810 */ /* 0x000fc80007ffe1ff */
[----:B------:R-:W-:-:S04]  /*1170*/  FSETP.NEU.AND P0, PT, |R5|, R4, PT ;  /* 0x000000040500720b */ /* 0x000fc80003f0d200 */
[----:B------:R-:W-:Y:S02]  /*1180*/  FSEL R12, R6, R12, !P0 ;  /* 0x0000000c060c7208 */ /* 0x000fe40004000000 */
[----:B------:R-:W-:Y:S01]  /*1190*/  FSEL R13, R11, R13, !P0 ;  /* 0x0000000d0b0d7208 */ /* 0x000fe20004000000 */
[----:B------:R-:W-:Y:S06]  /*11a0*/  BRA `(.L_x_16) ;  /* 0x0000000000547947 */ /* 0x000fec0003800000 */
.L_x_15:
[----:B------:R-:W-:-:S14]  /*11b0*/  DSETP.NAN.AND P0, PT, R6, R6, PT ;  /* 0x000000060600722a */ /* 0x000fdc0003f08000 */
[----:B------:R-:W-:Y:S05]  /*11c0*/  @P0 BRA `(.L_x_17) ;  /* 0x0000000000440947 */ /* 0x000fea0003800000 */
[----:B------:R-:W-:-:S14]  /*11d0*/  DSETP.NAN.AND P0, PT, R10, R10, PT ;  /* 0x0000000a0a00722a */ /* 0x000fdc0003f08000 */
[----:B------:R-:W-:Y:S05]  /*11e0*/  @P0 BRA `(.L_x_18) ;  /* 0x0000000000300947 */ /* 0x000fea0003800000 */
[----:B------:R-:W-:Y:S01]  /*11f0*/  ISETP.NE.AND P0, PT, R21, R20, PT ;  /* 0x000000141500720c */ /* 0x000fe20003f05270 */
[----:B------:R-:W-:Y:S02]  /*1200*/  IMAD.MOV.U32 R12, RZ, RZ, 0x0 ;  /* 0x00000000ff0c7424 */ /* 0x000fe400078e00ff */
[----:B------:R-:W-:-:S10]  /*1210*/  IMAD.MOV.U32 R13, RZ, RZ, -0x80000 ;  /* 0xfff80000ff0d7424 */ /* 0x000fd400078e00ff */
[----:B------:R-:W-:Y:S05]  /*1220*/  @!P0 BRA `(.L_x_16) ;  /* 0x0000000000348947 */ /* 0x000fea0003800000 */
[----:B------:R-:W-:Y:S02]  /*1230*/  ISETP.NE.AND P0, PT, R21, 0x7ff00000, PT ;  /* 0x7ff000001500780c */ /* 0x000fe40003f05270 */
[----:B------:R-:W-:Y:S02]  /*1240*/  LOP3.LUT R13, R7, 0x80000000, R11, 0x48, !PT ;  /* 0x80000000070d7812 */ /* 0x000fe400078e480b */
[----:B------:R-:W-:-:S13]  /*1250*/  ISETP.EQ.OR P0, PT, R20, RZ, !P0 ;  /* 0x000000ff1400720c */ /* 0x000fda0004702670 */
[----:B------:R-:W-:Y:S01]  /*1260*/  @P0 LOP3.LUT R4, R13, 0x7ff00000, RZ, 0xfc, !PT ;  /* 0x7ff000000d040812 */ /* 0x000fe200078efcff */
[----:B------:R-:W-:Y:S02]  /*1270*/  @!P0 IMAD.MOV.U32 R12, RZ, RZ, RZ ;  /* 0x000000ffff0c8224 */ /* 0x000fe400078e00ff */
[----:B------:R-:W-:Y:S02]  /*1280*/  @P0 IMAD.MOV.U32 R12, RZ, RZ, RZ ;  /* 0x000000ffff0c0224 */ /* 0x000fe400078e00ff */
[----:B------:R-:W-:Y:S01]  /*1290*/  @P0 IMAD.MOV.U32 R13, RZ, RZ, R4 ;  /* 0x000000ffff0d0224 */ /* 0x000fe200078e0004 */
[----:B------:R-:W-:Y:S06]  /*12a0*/  BRA `(.L_x_16) ;  /* 0x0000000000147947 */ /* 0x000fec0003800000 */
.L_x_18:
[----:B------:R-:W-:Y:S01]  /*12b0*/  LOP3.LUT R13, R11, 0x80000, RZ, 0xfc, !PT ;  /* 0x000800000b0d7812 */ /* 0x000fe200078efcff */
[----:B------:R-:W-:Y:S01]  /*12c0*/  IMAD.MOV.U32 R12, RZ, RZ, R10 ;  /* 0x000000ffff0c7224 */ /* 0x000fe200078e000a */
[----:B------:R-:W-:Y:S06]  /*12d0*/  BRA `(.L_x_16) ;  /* 0x0000000000087947 */ /* 0x000fec0003800000 */
.L_x_17:
[----:B------:R-:W-:Y:S01]  /*12e0*/  LOP3.LUT R13, R7, 0x80000, RZ, 0xfc, !PT ;  /* 0x00080000070d7812 */ /* 0x000fe200078efcff */
[----:B------:R-:W-:-:S07]  /*12f0*/  IMAD.MOV.U32 R12, RZ, RZ, R6 ;  /* 0x000000ffff0c7224 */ /* 0x000fce00078e0006 */
.L_x_16:
[----:B------:R-:W-:Y:S05]  /*1300*/  BSYNC.RECONVERGENT B1 ;  /* 0x0000000000017941 */ /* 0x000fea0003800200 */
.L_x_14:
[----:B------:R-:W-:Y:S02]  /*1310*/  IMAD.MOV.U32 R4, RZ, RZ, R2 ;  /* 0x000000ffff047224 */ /* 0x000fe400078e0002 */
[----:B------:R-:W-:-:S04]  /*1320*/  IMAD.MOV.U32 R5, RZ, RZ, 0x0 ;  /* 0x00000000ff057424 */ /* 0x000fc800078e00ff */
[----:B------:R-:W-:Y:S05]  /*1330*/  RET.REL.NODEC R4 `(_Z8blur_gpuPfiiS_i) ;  /* 0xffffffec04307950 */ /* 0x000fea0003c3ffff */
.L_x_19:
[----:B------:R-:W-:-:S00]  /*1340*/  BRA `(.L_x_19) ;  /* 0xfffffffc00fc7947 */ /* 0x000fc0000383ffff */
[----:B------:R-:W-:-:S00]  /*1350*/  NOP ;  /* 0x0000000000007918 */ /* 0x000fc00000000000 */
        /* <DEDUP_REMOVED lines=10> */
.L_x_50:


//--------------------- .text._Z15ej1b_div_kernelPfS_iif --------------------------
	.section	.text._Z15ej1b_div_kernelPfS_iif,"ax",@progbits
	.align	128
        .global         _Z15ej1b_div_kernelPfS_iif
        .type           _Z15ej1b_div_kernelPfS_iif,@function
        .size           _Z15ej1b_div_kernelPfS_iif,(.L_x_52 - _Z15ej1b_div_kernelPfS_iif)
        .other          _Z15ej1b_div_kernelPfS_iif,@"STO_CUDA_ENTRY STV_DEFAULT"
_Z15ej1b_div_kernelPfS_iif:
.text._Z15ej1b_div_kernelPfS_iif:
[----:B------:R-:W-:Y:S01]  /*0000*/  LDC R1, c[0x0][0x37c] ;  /* 0x0000df00ff017b82 */ /* 0x000fe20000000800 */
[----:B------:R-:W0:Y:S07]  /*0010*/  S2R R2, SR_TID.Y ;  /* 0x0000000000027919 */ /* 0x000e2e0000002200 */
[----:B------:R-:W1:Y:S01]  /*0020*/  LDC R0, c[0x0][0x360] ;  /* 0x0000d800ff007b82 */ /* 0x000e620000000800 */
[----:B------:R-:W2:Y:S01]  /*0030*/  LDCU.64 UR6, c[0x0][0x390] ;  /* 0x00007200ff0677ac */ /* 0x000ea20008000a00 */
[----:B------:R-:W1:Y:S06]  /*0040*/  S2R R5, SR_TID.X ;  /* 0x0000000000057919 */ /* 0x000e6c0000002100 */
[----:B------:R-:W0:Y:S08]  /*0050*/  S2UR UR5, SR_CTAID.Y ;  /* 0x00000000000579c3 */ /* 0x000e300000002600 */
[----:B------:R-:W0:Y:S08]  /*0060*/  LDC R3, c[0x0][0x364] ;  /* 0x0000d900ff037b82 */ /* 0x000e300000000800 */
[----:B------:R-:W1:Y:S01]  /*0070*/  S2UR UR4, SR_CTAID.X ;  /* 0x00000000000479c3 */ /* 0x000e620000002500 */
[----:B0-----:R-:W-:-:S05]  /*0080*/  IMAD R3, R3, UR5, R2 ;  /* 0x0000000503037c24 */ /* 0x001fca000f8e0202 */
[----:B--2---:R-:W-:Y:S01]  /*0090*/  ISETP.GE.AND P0, PT, R3, UR7, PT ;  /* 0x0000000703007c0c */ /* 0x004fe2000bf06270 */
[----:B-1----:R-:W-:-:S04]  /*00a0*/  IMAD R0, R0, UR4, R5 ;  /* 0x0000000400007c24 */ /* 0x002fc8000f8e0205 */
[----:B------:R-:W-:Y:S01]  /*00b0*/  IMAD R2, R3, UR6, R0 ;  /* 0x0000000603027c24 */ /* 0x000fe2000f8e0200 */
[----:B------:R-:W-:-:S13]  /*00c0*/  ISETP.GE.OR P0, PT, R0, UR6, P0 ;  /* 0x0000000600007c0c */ /* 0x000fda0008706670 */
[----:B------:R-:W-:Y:S05]  /*00d0*/  @P0 EXIT ;  /* 0x000000000000094d */ /* 0x000fea0003800000 */
[----:B------:R-:W-:Y:S01]  /*00e0*/  LOP3.LUT R0, R0, 0x1, RZ, 0xc0, !PT ;  /* 0x0000000100007812 */ /* 0x000fe200078ec0ff */
[----:B------:R-:W0:Y:S01]  /*00f0*/  LDCU.64 UR6, c[0x0][0x358] ;  /* 0x00006b00ff0677ac */ /* 0x000e220008000a00 */
[----:B------:R-:W-:Y:S02]  /*0100*/  BSSY.RECONVERGENT B0, `(.L_x_20) ;  /* 0x0000063000007945 */ /* 0x000fe40003800200 */
[----:B------:R-:W-:-:S05]  /*0110*/  I2FP.F32.U32 R0, R0 ;  /* 0x0000000000007245 */ /* 0x000fca0000201000 */
[----:B------:R-:W-:-:S04]  /*0120*/  FMUL R0, R0, 3.1415927410125732422 ;  /* 0x40490fdb00007820 */ /* 0x000fc80000400000 */
[C---:B------:R-:W-:Y:S01]  /*0130*/  FMUL R3, R0.reuse, 0.63661974668502807617 ;  /* 0x3f22f98300037820 */ /* 0x040fe20000400000 */
[----:B------:R-:W-:-:S03]  /*0140*/  FSETP.GE.AND P0, PT, |R0|, 105615, PT ;  /* 0x47ce47800000780b */ /* 0x000fc60003f06200 */
[----:B------:R-:W1:Y:S02]  /*0150*/  F2I.NTZ R10, R3 ;  /* 0x00000003000a7305 */ /* 0x000e640000203100 */
[----:B-1----:R-:W-:-:S05]  /*0160*/  I2FP.F32.S32 R5, R10 ;  /* 0x0000000a00057245 */ /* 0x002fca0000201400 */
[----:B------:R-:W-:-:S04]  /*0170*/  FFMA R4, R5, -1.5707962512969970703, R0 ;  /* 0xbfc90fda05047823 */ /* 0x000fc80000000000 */
[----:B------:R-:W-:-:S04]  /*0180*/  FFMA R4, R5, -7.5497894158615963534e-08, R4 ;  /* 0xb3a2216805047823 */ /* 0x000fc80000000004 */
[----:B------:R-:W-:Y:S01]  /*0190*/  FFMA R11, R5, -5.3903029534742383927e-15, R4 ;  /* 0xa7c234c5050b7823 */ /* 0x000fe20000000004 */
[----:B0-----:R-:W-:Y:S06]  /*01a0*/  @!P0 BRA `(.L_x_21) ;  /* 0x0000000400608947 */ /* 0x001fec0003800000 */
[----:B------:R-:W-:-:S13]  /*01b0*/  FSETP.NEU.AND P0, PT, |R0|, +INF , PT ;  /* 0x7f8000000000780b */ /* 0x000fda0003f0d200 */
[----:B------:R-:W-:Y:S01]  /*01c0*/  @!P0 FMUL R11, RZ, R0 ;  /* 0x00000000ff0b8220 */ /* 0x000fe20000400000 */
[----:B------:R-:W-:Y:S01]  /*01d0*/  @!P0 IMAD.MOV.U32 R10, RZ, RZ, RZ ;  /* 0x000000ffff0a8224 */ /* 0x000fe200078e00ff */
[----:B------:R-:W-:Y:S06]  /*01e0*/  @!P0 BRA `(.L_x_21) ;  /* 0x0000000400508947 */ /* 0x000fec0003800000 */
[----:B------:R-:W-:Y:S01]  /*01f0*/  IMAD.SHL.U32 R3, R0, 0x100, RZ ;  /* 0x0000010000037824 */ /* 0x000fe200078e00ff */
[----:B------:R-:W-:Y:S01]  /*0200*/  CS2R R10, SRZ ;  /* 0x00000000000a7805 */ /* 0x000fe2000001ff00 */
[----:B------:R-:W0:Y:S03]  /*0210*/  LDCU.64 UR8, c[0x4][URZ] ;  /* 0x01000000ff0877ac */ /* 0x000e260008000a00 */
[----:B------:R-:W-:Y:S01]  /*0220*/  LOP3.LUT R3, R3, 0x80000000, RZ, 0xfc, !PT ;  /* 0x8000000003037812 */ /* 0x000fe200078efcff */
[----:B------:R-:W-:Y:S01]  /*0230*/  UMOV UR5, URZ ;  /* 0x000000ff00057c82 */ /* 0x000fe20008000000 */
[----:B------:R-:W-:-:S05]  /*0240*/  UMOV UR4, URZ ;  /* 0x000000ff00047c82 */ /* 0x000fca0008000000 */
.L_x_22:
[----:B0-----:R-:W-:Y:S02]  /*0250*/  IMAD.U32 R8, RZ, RZ, UR8 ;  /* 0x00000008ff087e24 */ /* 0x001fe4000f8e00ff */
[----:B------:R-:W-:-:S05]  /*0260*/  IMAD.U32 R9, RZ, RZ, UR9 ;  /* 0x00000009ff097e24 */ /* 0x000fca000f8e00ff */
[----:B------:R-:W2:Y:S01]  /*0270*/  LDG.E.CONSTANT R6, desc[UR6][R8.64] ;  /* 0x0000000608067981 */ /* 0x000ea2000c1e9900 */
[----:B------:R-:W-:Y:S01]  /*0280*/  UIADD3 UR4, UPT, UPT, UR4, 0x1, URZ ;  /* 0x0000000104047890 */ /* 0x000fe2000fffe0ff */
[C---:B------:R-:W-:Y:S01]  /*0290*/  ISETP.EQ.AND P0, PT, R10.reuse, RZ, PT ;  /* 0x000000ff0a00720c */ /* 0x040fe20003f02270 */
[----:B------:R-:W-:Y:S01]  /*02a0*/  UIADD3 UR8, UP1, UPT, UR8, 0x4, URZ ;  /* 0x0000000408087890 */ /* 0x000fe2000ff3e0ff */
[C---:B------:R-:W-:Y:S01]  /*02b0*/  ISETP.EQ.AND P1, PT, R10.reuse, 0x4, PT ;  /* 0x000000040a00780c */ /* 0x040fe20003f22270 */
[----:B------:R-:W-:Y:S01]  /*02c0*/  UISETP.NE.AND UP0, UPT, UR4, 0x6, UPT ;  /* 0x000000060400788c */ /* 0x000fe2000bf05270 */
[C---:B------:R-:W-:Y:S01]  /*02d0*/  ISETP.EQ.AND P2, PT, R10.reuse, 0x8, PT ;  /* 0x000000080a00780c */ /* 0x040fe20003f42270 */
[----:B------:R-:W-:Y:S01]  /*02e0*/  UIADD3.X UR9, UPT, UPT, URZ, UR9, URZ, UP1, !UPT ;  /* 0x00000009ff097290 */ /* 0x000fe20008ffe4ff */
[C---:B------:R-:W-:Y:S02]  /*02f0*/  ISETP.EQ.AND P3, PT, R10.reuse, 0xc, PT ;  /* 0x0000000c0a00780c */ /* 0x040fe40003f62270 */
[----:B------:R-:W-:-:S02]  /*0300*/  ISETP.EQ.AND P4, PT, R10, 0x10, PT ;  /* 0x000000100a00780c */ /* 0x000fc40003f82270 */
[C---:B------:R-:W-:Y:S01]  /*0310*/  ISETP.EQ.AND P5, PT, R10.reuse, 0x14, PT ;  /* 0x000000140a00780c */ /* 0x040fe20003fa2270 */
[----:B------:R-:W-:Y:S02]  /*0320*/  VIADD R10, R10, 0x4 ;  /* 0x000000040a0a7836 */ /* 0x000fe40000000000 */
[----:B--2---:R-:W-:-:S03]  /*0330*/  IMAD.WIDE.U32 R6, R6, R3, RZ ;  /* 0x0000000306067225 */ /* 0x004fc600078e00ff */
[----:B------:R-:W-:-:S04]  /*0340*/  IADD3 R5, P6, PT, R6, R11, RZ ;  /* 0x0000000b06057210 */ /* 0x000fc80007fde0ff */
[----:B------:R-:W-:Y:S01]  /*0350*/  IADD3.X R11, PT, PT, R7, UR5, RZ, P6, !PT ;  /* 0x00000005070b7c10 */ /* 0x000fe2000b7fe4ff */
[--C-:B------:R-:W-:Y:S01]  /*0360*/  @P0 IMAD.MOV.U32 R4, RZ, RZ, R5.reuse ;  /* 0x000000ffff040224 */ /* 0x100fe200078e0005 */
[----:B------:R-:W-:Y:S01]  /*0370*/  @P4 MOV R16, R5 ;  /* 0x0000000500104202 */ /* 0x000fe20000000f00 */
[--C-:B------:R-:W-:Y:S02]  /*0380*/  @P1 IMAD.MOV.U32 R13, RZ, RZ, R5.reuse ;  /* 0x000000ffff0d1224 */ /* 0x100fe400078e0005 */
[--C-:B------:R-:W-:Y:S02]  /*0390*/  @P2 IMAD.MOV.U32 R14, RZ, RZ, R5.reuse ;  /* 0x000000ffff0e2224 */ /* 0x100fe400078e0005 */
[--C-:B------:R-:W-:Y:S02]  /*03a0*/  @P3 IMAD.MOV.U32 R15, RZ, RZ, R5.reuse ;  /* 0x000000ffff0f3224 */ /* 0x100fe400078e0005 */
[----:B------:R-:W-:Y:S01]  /*03b0*/  @P5 IMAD.MOV.U32 R12, RZ, RZ, R5 ;  /* 0x000000ffff0c5224 */ /* 0x000fe200078e0005 */
[----:B------:R-:W-:Y:S06]  /*03c0*/  BRA.U UP0, `(.L_x_22) ;  /* 0xfffffffd00a07547 */ /* 0x000fec000b83ffff */
[----:B------:R-:W-:Y:S01]  /*03d0*/  SHF.R.U32.HI R0, RZ, 0x17, R0 ;  /* 0x00000017ff007819 */ /* 0x000fe20000011600 */
[----:B------:R-:W-:Y:S04]  /*03e0*/  BSSY.RECONVERGENT B1, `(.L_x_23) ;  /* 0x0000026000017945 */ /* 0x000fe80003800200 */
[C---:B------:R-:W-:Y:S01]  /*03f0*/  VIADD R3, R0.reuse, 0xffffff80 ;  /* 0xffffff8000037836 */ /* 0x040fe20000000000 */
[----:B------:R-:W-:-:S04]  /*0400*/  LOP3.LUT P6, R0, R0, 0x1f, RZ, 0xc0, !PT ;  /* 0x0000001f00007812 */ /* 0x000fc800078cc0ff */
[----:B------:R-:W-:-:S05]  /*0410*/  SHF.R.U32.HI R3, RZ, 0x5, R3 ;  /* 0x00000005ff037819 */ /* 0x000fca0000011603 */
[----:B------:R-:W-:-:S05]  /*0420*/  IMAD.U32 R7, R3, -0x4, RZ ;  /* 0xfffffffc03077824 */ /* 0x000fca00078e00ff */
[C---:B------:R-:W-:Y:S02]  /*0430*/  ISETP.EQ.AND P3, PT, R7.reuse, -0x18, PT ;  /* 0xffffffe80700780c */ /* 0x040fe40003f62270 */
[C---:B------:R-:W-:Y:S02]  /*0440*/  ISETP.EQ.AND P4, PT, R7.reuse, -0x14, PT ;  /* 0xffffffec0700780c */ /* 0x040fe40003f82270 */
[C---:B------:R-:W-:Y:S02]  /*0450*/  ISETP.EQ.AND P2, PT, R7.reuse, -0x10, PT ;  /* 0xfffffff00700780c */ /* 0x040fe40003f42270 */
[C---:B------:R-:W-:Y:S02]  /*0460*/  ISETP.EQ.AND P1, PT, R7.reuse, -0xc, PT ;  /* 0xfffffff40700780c */ /* 0x040fe40003f22270 */
[C---:B------:R-:W-:Y:S02]  /*0470*/  ISETP.EQ.AND P0, PT, R7.reuse, -0x8, PT ;  /* 0xfffffff80700780c */ /* 0x040fe40003f02270 */
[----:B------:R-:W-:-:S03]  /*0480*/  ISETP.EQ.AND P5, PT, R7, RZ, PT ;  /* 0x000000ff0700720c */ /* 0x000fc60003fa2270 */
[--C-:B------:R-:W-:Y:S01]  /*0490*/  @P3 IMAD.MOV.U32 R3, RZ, RZ, R4.reuse ;  /* 0x000000ffff033224 */ /* 0x100fe200078e0004 */
[C---:B------:R-:W-:Y:S01]  /*04a0*/  ISETP.EQ.AND P3, PT, R7.reuse, -0x4, PT ;  /* 0xfffffffc0700780c */ /* 0x040fe20003f62270 */
[----:B------:R-:W-:Y:S02]  /*04b0*/  @P4 IMAD.MOV.U32 R5, RZ, RZ, R4 ;  /* 0x000000ffff054224 */ /* 0x000fe400078e0004 */
[----:B------:R-:W-:Y:S01]  /*04c0*/  @P4 IMAD.MOV.U32 R3, RZ, RZ, R13 ;  /* 0x000000ffff034224 */ /* 0x000fe200078e000d */
[----:B------:R-:W-:Y:S01]  /*04d0*/  ISETP.EQ.AND P4, PT, R7, 0x4, PT ;  /* 0x000000040700780c */ /* 0x000fe20003f82270 */
[--C-:B------:R-:W-:Y:S01]  /*04e0*/  @P2 IMAD.MOV.U32 R3, RZ, RZ, R14.reuse ;  /* 0x000000ffff032224 */ /* 0x100fe200078e000e */
[----:B------:R-:W-:Y:S01]  /*04f0*/  @P2 MOV R5, R13 ;  /* 0x0000000d00052202 */ /* 0x000fe20000000f00 */
[----:B------:R-:W-:Y:S02]  /*0500*/  @P1 IMAD.MOV.U32 R5, RZ, RZ, R14 ;  /* 0x000000ffff051224 */ /* 0x000fe400078e000e */
[----:B------:R-:W-:-:S02]  /*0510*/  @P1 IMAD.MOV.U32 R3, RZ, RZ, R15 ;  /* 0x000000ffff031224 */ /* 0x000fc400078e000f */
[----:B------:R-:W-:Y:S02]  /*0520*/  @P0 IMAD.MOV.U32 R5, RZ, RZ, R15 ;  /* 0x000000ffff050224 */ /* 0x000fe400078e000f */
[--C-:B------:R-:W-:Y:S02]  /*0530*/  @P0 IMAD.MOV.U32 R3, RZ, RZ, R16.reuse ;  /* 0x000000ffff030224 */ /* 0x100fe400078e0010 */
[----:B------:R-:W-:Y:S01]  /*0540*/  @P3 IMAD.MOV.U32 R5, RZ, RZ, R16 ;  /* 0x000000ffff053224 */ /* 0x000fe200078e0010 */
[----:B------:R-:W-:Y:S01]  /*0550*/  @P5 MOV R5, R12 ;  /* 0x0000000c00055202 */ /* 0x000fe20000000f00 */
[----:B------:R-:W-:Y:S02]  /*0560*/  @P3 IMAD.MOV.U32 R3, RZ, RZ, R12 ;  /* 0x000000ffff033224 */ /* 0x000fe400078e000c */
[--C-:B------:R-:W-:Y:S02]  /*0570*/  @P5 IMAD.MOV.U32 R3, RZ, RZ, R11.reuse ;  /* 0x000000ffff035224 */ /* 0x100fe400078e000b */
[----:B------:R-:W-:Y:S01]  /*0580*/  @P4 IMAD.MOV.U32 R5, RZ, RZ, R11 ;  /* 0x000000ffff054224 */ /* 0x000fe200078e000b */
[----:B------:R-:W-:Y:S06]  /*0590*/  @!P6 BRA `(.L_x_24) ;  /* 0x000000000028e947 */ /* 0x000fec0003800000 */
[----:B------:R-:W-:Y:S01]  /*05a0*/  @P2 IMAD.MOV.U32 R6, RZ, RZ, R4 ;  /* 0x000000ffff062224 */ /* 0x000fe200078e0004 */
[----:B------:R-:W-:Y:S01]  /*05b0*/  SHF.L.W.U32.HI R3, R5, R0, R3 ;  /* 0x0000000005037219 */ /* 0x000fe20000010e03 */
[----:B------:R-:W-:Y:S02]  /*05c0*/  @P1 IMAD.MOV.U32 R6, RZ, RZ, R13 ;  /* 0x000000ffff061224 */ /* 0x000fe400078e000d */
[----:B------:R-:W-:Y:S01]  /*05d0*/  @P0 IMAD.MOV.U32 R6, RZ, RZ, R14 ;  /* 0x000000ffff060224 */ /* 0x000fe200078e000e */
[----:B------:R-:W-:Y:S01]  /*05e0*/  ISETP.EQ.AND P0, PT, R7, 0x8, PT ;  /* 0x000000080700780c */ /* 0x000fe20003f02270 */
[----:B------:R-:W-:Y:S02]  /*05f0*/  @P3 IMAD.MOV.U32 R6, RZ, RZ, R15 ;  /* 0x000000ffff063224 */ /* 0x000fe400078e000f */
[----:B------:R-:W-:Y:S01]  /*0600*/  @P5 IMAD.MOV.U32 R6, RZ, RZ, R16 ;  /* 0x000000ffff065224 */ /* 0x000fe200078e0010 */
[----:B------:R-:W-:-:S09]  /*0610*/  @P4 MOV R6, R12 ;  /* 0x0000000c00064202 */ /* 0x000fd20000000f00 */
[----:B------:R-:W-:-:S05]  /*0620*/  @P0 IMAD.MOV.U32 R6, RZ, RZ, R11 ;  /* 0x000000ffff060224 */ /* 0x000fca00078e000b */
[----:B------:R-:W-:-:S07]  /*0630*/  SHF.L.W.U32.HI R5, R6, R0, R5 ;  /* 0x0000000006057219 */ /* 0x000fce0000010e05 */
.L_x_24:
[----:B------:R-:W-:Y:S05]  /*0640*/  BSYNC.RECONVERGENT B1 ;  /* 0x0000000000017941 */ /* 0x000fea0003800200 */
.L_x_23:
[C---:B------:R-:W-:Y:S01]  /*0650*/  SHF.L.W.U32.HI R10, R5.reuse, 0x2, R3 ;  /* 0x00000002050a7819 */ /* 0x040fe20000010e03 */
[----:B------:R-:W-:Y:S01]  /*0660*/  IMAD.SHL.U32 R5, R5, 0x4, RZ ;  /* 0x0000000405057824 */ /* 0x000fe200078e00ff */
[----:B------:R-:W-:Y:S01]  /*0670*/  UMOV UR4, 0x54442d19 ;  /* 0x54442d1900047882 */ /* 0x000fe20000000000 */
[----:B------:R-:W-:Y:S01]  /*0680*/  UMOV UR5, 0x3bf921fb ;  /* 0x3bf921fb00057882 */ /* 0x000fe20000000000 */
[----:B------:R-:W-:Y:S02]  /*0690*/  SHF.R.S32.HI R0, RZ, 0x1f, R10 ;  /* 0x0000001fff007819 */ /* 0x000fe4000001140a */
[----:B------:R-:W-:Y:S02]  /*06a0*/  ISETP.GE.AND P0, PT, R10, RZ, PT ;  /* 0x000000ff0a00720c */ /* 0x000fe40003f06270 */
[C---:B------:R-:W-:Y:S02]  /*06b0*/  LOP3.LUT R8, R0.reuse, R5, RZ, 0x3c, !PT ;  /* 0x0000000500087212 */ /* 0x040fe400078e3cff */
[----:B------:R-:W-:-:S02]  /*06c0*/  LOP3.LUT R9, R0, R10, RZ, 0x3c, !PT ;  /* 0x0000000a00097212 */ /* 0x000fc400078e3cff */
[----:B------:R-:W-:Y:S02]  /*06d0*/  SHF.R.U32.HI R3, RZ, 0x1e, R3 ;  /* 0x0000001eff037819 */ /* 0x000fe40000011603 */
[----:B------:R-:W0:Y:S02]  /*06e0*/  I2F.F64.S64 R6, R8 ;  /* 0x0000000800067312 */ /* 0x000e240000301c00 */
[----:B------:R-:W-:Y:S01]  /*06f0*/  LEA.HI R10, R10, R3, RZ, 0x1 ;  /* 0x000000030a0a7211 */ /* 0x000fe200078f08ff */
[----:B0-----:R-:W-:-:S10]  /*0700*/  DMUL R6, R6, UR4 ;  /* 0x0000000406067c28 */ /* 0x001fd40008000000 */
[----:B------:R-:W0:Y:S02]  /*0710*/  F2F.F32.F64 R6, R6 ;  /* 0x0000000600067310 */ /* 0x000e240000301000 */
[----:B0-----:R-:W-:-:S07]  /*0720*/  FSEL R11, -R6, R6, !P0 ;  /* 0x00000006060b7208 */ /* 0x001fce0004000100 */
.L_x_21:
[----:B------:R-:W-:Y:S05]  /*0730*/  BSYNC.RECONVERGENT B0 ;  /* 0x0000000000007941 */ /* 0x000fea0003800200 */
.L_x_20:
[C---:B------:R-:W-:Y:S01]  /*0740*/  LOP3.LUT R5, R10.reuse, 0x1, RZ, 0xc0, !PT ;  /* 0x000000010a057812 */ /* 0x040fe200078ec0ff */
[----:B------:R-:W-:Y:S02]  /*0750*/  IMAD.MOV.U32 R3, RZ, RZ, 0x37cbac00 ;  /* 0x37cbac00ff037424 */ /* 0x000fe400078e00ff */
[----:B------:R-:W-:Y:S01]  /*0760*/  FMUL R7, R11, R11 ;  /* 0x0000000b0b077220 */ /* 0x000fe20000400000 */
[----:B------:R-:W-:Y:S01]  /*0770*/  VIADD R10, R10, 0x1 ;  /* 0x000000010a0a7836 */ /* 0x000fe20000000000 */
[----:B------:R-:W-:Y:S01]  /*0780*/  ISETP.NE.U32.AND P0, PT, R5, 0x1, PT ;  /* 0x000000010500780c */ /* 0x000fe20003f05070 */
[----:B------:R-:W-:Y:S02]  /*0790*/  IMAD.MOV.U32 R5, RZ, RZ, 0x3c0885e4 ;  /* 0x3c0885e4ff057424 */ /* 0x000fe400078e00ff */
[----:B------:R-:W-:Y:S01]  /*07a0*/  FFMA R0, R7, R3, -0.0013887860113754868507 ;  /* 0xbab607ed07007423 */ /* 0x000fe20000000003 */
[----:B------:R-:W-:Y:S01]  /*07b0*/  IMAD.MOV.U32 R6, RZ, RZ, 0x3e2aaaa8 ;  /* 0x3e2aaaa8ff067424 */ /* 0x000fe200078e00ff */
[----:B------:R-:W-:-:S02]  /*07c0*/  LOP3.LUT P1, RZ, R10, 0x2, RZ, 0xc0, !PT ;  /* 0x000000020aff7812 */ /* 0x000fc4000782c0ff */
[----:B------:R-:W-:Y:S02]  /*07d0*/  FSEL R18, R5, 0.041666727513074874878, !P0 ;  /* 0x3d2aaabb05127808 */ /* 0x000fe40004000000 */
[----:B------:R-:W-:Y:S02]  /*07e0*/  FSEL R8, R0, -0.00019574658654164522886, P0 ;  /* 0xb94d415300087808 */ /* 0x000fe40000000000 */
[----:B------:R-:W-:Y:S02]  /*07f0*/  FSEL R0, R11, 1, !P0 ;  /* 0x3f8000000b007808 */ /* 0x000fe40004000000 */
[----:B------:R-:W-:Y:S01]  /*0800*/  FSEL R11, -R6, -0.4999999701976776123, !P0 ;  /* 0xbeffffff060b7808 */ /* 0x000fe20004000100 */
[C---:B------:R-:W-:Y:S02]  /*0810*/  FFMA R8, R7.reuse, R8, R18 ;  /* 0x0000000807087223 */ /* 0x040fe40000000012 */
[C---:B------:R-:W-:Y:S02]  /*0820*/  FFMA R9, R7.reuse, R0, RZ ;  /* 0x0000000007097223 */ /* 0x040fe400000000ff */
[----:B------:R-:W-:-:S04]  /*0830*/  FFMA R8, R7, R8, R11 ;  /* 0x0000000807087223 */ /* 0x000fc8000000000b */
[----:B------:R-:W-:-:S04]  /*0840*/  FFMA R0, R9, R8, R0 ;  /* 0x0000000809007223 */ /* 0x000fc80000000000 */
[----:B------:R-:W-:-:S05]  /*0850*/  @P1 FADD R0, RZ, -R0 ;  /* 0x80000000ff001221 */ /* 0x000fca0000000000 */
[----:B------:R-:W-:-:S13]  /*0860*/  FSETP.GT.AND P0, PT, R0, RZ, PT ;  /* 0x000000ff0000720b */ /* 0x000fda0003f04000 */
[----:B------:R-:W-:Y:S05]  /*0870*/  @!P0 BRA `(.L_x_25) ;  /* 0x00000008000c8947 */ /* 0x000fea0003800000 */
[----:B------:R-:W0:Y:S02]  /*0880*/  LDC.64 R6, c[0x0][0x380] ;  /* 0x0000e000ff067b82 */ /* 0x000e240000000a00 */
[----:B0-----:R-:W-:-:S05]  /*0890*/  IMAD.WIDE R6, R2, 0x4, R6 ;  /* 0x0000000402067825 */ /* 0x001fca00078e0206 */
[----:B------:R-:W2:Y:S01]  /*08a0*/  LDG.E R0, desc[UR6][R6.64] ;  /* 0x0000000606007981 */ /* 0x000ea2000c1e1900 */
[----:B------:R-:W-:Y:S01]  /*08b0*/  BSSY.RECONVERGENT B0, `(.L_x_26) ;  /* 0x0000068000007945 */ /* 0x000fe20003800200 */
[C---:B--2---:R-:W-:Y:S01]  /*08c0*/  FMUL R5, R0.reuse, 0.63661974668502807617 ;  /* 0x3f22f98300057820 */ /* 0x044fe20000400000 */
[----:B------:R-:W-:-:S03]  /*08d0*/  FSETP.GE.AND P0, PT, |R0|, 105615, PT ;  /* 0x47ce47800000780b */ /* 0x000fc60003f06200 */
[----:B------:R-:W0:Y:S02]  /*08e0*/  F2I.NTZ R10, R5 ;  /* 0x00000005000a7305 */ /* 0x000e240000203100 */
[----:B0-----:R-:W-:-:S05]  /*08f0*/  I2FP.F32.S32 R9, R10 ;  /* 0x0000000a00097245 */ /* 0x001fca0000201400 */
[----:B------:R-:W-:-:S04]  /*0900*/  FFMA R8, R9, -1.5707962512969970703, R0 ;  /* 0xbfc90fda09087823 */ /* 0x000fc80000000000 */
[----:B------:R-:W-:-:S04]  /*0910*/  FFMA R8, R9, -7.5497894158615963534e-08, R8 ;  /* 0xb3a2216809087823 */ /* 0x000fc80000000008 */
[----:B------:R-:W-:Y:S01]  /*0920*/  FFMA R8, R9, -5.3903029534742383927e-15, R8 ;  /* 0xa7c234c509087823 */ /* 0x000fe20000000008 */
[----:B------:R-:W-:Y:S06]  /*0930*/  @!P0 BRA `(.L_x_27) ;  /* 0x00000004007c8947 */ /* 0x000fec0003800000 */
[----:B------:R-:W-:-:S13]  /*0940*/  FSETP.NEU.AND P0, PT, |R0|, +INF , PT ;  /* 0x7f8000000000780b */ /* 0x000fda0003f0d200 */
[----:B------:R-:W-:Y:S01]  /*0950*/  @!P0 FMUL R8, RZ, R0 ;  /* 0x00000000ff088220 */ /* 0x000fe20000400000 */
[----:B------:R-:W-:Y:S01]  /*0960*/  @!P0 IMAD.MOV.U32 R10, RZ, RZ, RZ ;  /* 0x000000ffff0a8224 */ /* 0x000fe200078e00ff */
[----:B------:R-:W-:Y:S06]  /*0970*/  @!P0 BRA `(.L_x_27) ;  /* 0x00000004006c8947 */ /* 0x000fec0003800000 */
[----:B------:R-:W-:Y:S01]  /*0980*/  SHF.L.U32 R6, R0, 0x8, RZ ;  /* 0x0000000800067819 */ /* 0x000fe200000006ff */
[----:B------:R-:W-:Y:S01]  /*0990*/  IMAD.MOV.U32 R5, RZ, RZ, RZ ;  /* 0x000000ffff057224 */ /* 0x000fe200078e00ff */
[----:B------:R-:W0:Y:S01]  /*09a0*/  LDCU.64 UR8, c[0x4][URZ] ;  /* 0x01000000ff0877ac */ /* 0x000e220008000a00 */
[----:B------:R-:W-:Y:S01]  /*09b0*/  IMAD.MOV.U32 R11, RZ, RZ, RZ ;  /* 0x000000ffff0b7224 */ /* 0x000fe200078e00ff */
[----:B------:R-:W-:Y:S01]  /*09c0*/  LOP3.LUT R10, R6, 0x80000000, RZ, 0xfc, !PT ;  /* 0x80000000060a7812 */ /* 0x000fe200078efcff */
[----:B------:R-:W-:Y:S01]  /*09d0*/  UMOV UR5, URZ ;  /* 0x000000ff00057c82 */ /* 0x000fe20008000000 */
[----:B------:R-:W-:-:S05]  /*09e0*/  UMOV UR4, URZ ;  /* 0x000000ff00047c82 */ /* 0x000fca0008000000 */
.L_x_28:
        /* <DEDUP_REMOVED lines=25> */
[----:B------:R-:W-:Y:S03]  /*0b80*/  BSSY.RECONVERGENT B1, `(.L_x_29) ;  /* 0x0000028000017945 */ /* 0x000fe60003800200 */
[C---:B------:R-:W-:Y:S02]  /*0b90*/  LOP3.LUT R7, R6.reuse, 0xe0, RZ, 0xc0, !PT ;  /* 0x000000e006077812 */ /* 0x040fe400078ec0ff */
[----:B------:R-:W-:-:S03]  /*0ba0*/  LOP3.LUT P6, RZ, R6, 0x1f, RZ, 0xc0, !PT ;  /* 0x0000001f06ff7812 */ /* 0x000fc600078cc0ff */
[----:B------:R-:W-:-:S05]  /*0bb0*/  VIADD R7, R7, 0xffffff80 ;  /* 0xffffff8007077836 */ /* 0x000fca0000000000 */
        /* <DEDUP_REMOVED lines=10> */
[----:B------:R-:W-:Y:S01]  /*0c60*/  @P4 IMAD.MOV.U32 R8, RZ, RZ, R4 ;  /* 0x000000ffff084224 */ /* 0x000fe200078e0004 */
[----:B------:R-:W-:Y:S01]  /*0c70*/  @P4 MOV R7, R13 ;  /* 0x0000000d00074202 */ /* 0x000fe20000000f00 */
[----:B------:R-:W-:Y:S01]  /*0c80*/  @P2 IMAD.MOV.U32 R7, RZ, RZ, R14 ;  /* 0x000000ffff072224 */ /* 0x000fe200078e000e */
[----:B------:R-:W-:Y:S01]  /*0c90*/  ISETP.EQ.AND P4, PT, R10, 0x4, PT ;  /* 0x000000040a00780c */ /* 0x000fe20003f82270 */
[----:B------:R-:W-:Y:S02]  /*0ca0*/  @P1 IMAD.MOV.U32 R7, RZ, RZ, R15 ;  /* 0x000000ffff071224 */ /* 0x000fe400078e000f */
[----:B------:R-:W-:Y:S02]  /*0cb0*/  @P0 IMAD.MOV.U32 R7, RZ, RZ, R16 ;  /* 0x000000ffff070224 */ /* 0x000fe400078e0010 */
[----:B------:R-:W-:-:S02]  /*0cc0*/  @P2 IMAD.MOV.U32 R8, RZ, RZ, R13 ;  /* 0x000000ffff082224 */ /* 0x000fc400078e000d */
[----:B------:R-:W-:Y:S02]  /*0cd0*/  @P1 IMAD.MOV.U32 R8, RZ, RZ, R14 ;  /* 0x000000ffff081224 */ /* 0x000fe400078e000e */
[----:B------:R-:W-:Y:S01]  /*0ce0*/  @P3 MOV R7, R12 ;  /* 0x0000000c00073202 */ /* 0x000fe20000000f00 */
[----:B------:R-:W-:Y:S02]  /*0cf0*/  @P5 IMAD.MOV.U32 R7, RZ, RZ, R5 ;  /* 0x000000ffff075224 */ /* 0x000fe400078e0005 */
[----:B------:R-:W-:Y:S02]  /*0d00*/  @P0 IMAD.MOV.U32 R8, RZ, RZ, R15 ;  /* 0x000000ffff080224 */ /* 0x000fe400078e000f */
[----:B------:R-:W-:Y:S02]  /*0d10*/  @P3 IMAD.MOV.U32 R8, RZ, RZ, R16 ;  /* 0x000000ffff083224 */ /* 0x000fe400078e0010 */
[----:B------:R-:W-:Y:S02]  /*0d20*/  @P5 IMAD.MOV.U32 R8, RZ, RZ, R12 ;  /* 0x000000ffff085224 */ /* 0x000fe400078e000c */
[----:B------:R-:W-:-:S02]  /*0d30*/  @P4 IMAD.MOV.U32 R8, RZ, RZ, R5 ;  /* 0x000000ffff084224 */ /* 0x000fc400078e0005 */
[----:B------:R-:W-:Y:S01]  /*0d40*/  IMAD.MOV.U32 R9, RZ, RZ, R7 ;  /* 0x000000ffff097224 */ /* 0x000fe200078e0007 */
[----:B------:R-:W-:Y:S06]  /*0d50*/  @!P6 BRA `(.L_x_30) ;  /* 0x000000000028e947 */ /* 0x000fec0003800000 */
[----:B------:R-:W-:Y:S01]  /*0d60*/  @P1 IMAD.MOV.U32 R4, RZ, RZ, R13 ;  /* 0x000000ffff041224 */ /* 0x000fe200078e000d */
[----:B------:R-:W-:Y:S01]  /*0d70*/  LOP3.LUT R6, R6, 0x1f, RZ, 0xc0, !PT ;  /* 0x0000001f06067812 */ /* 0x000fe200078ec0ff */
[----:B------:R-:W-:Y:S01]  /*0d80*/  @P0 IMAD.MOV.U32 R4, RZ, RZ, R14 ;  /* 0x000000ffff040224 */ /* 0x000fe200078e000e */
[----:B------:R-:W-:Y:S01]  /*0d90*/  ISETP.EQ.AND P0, PT, R10, 0x8, PT ;  /* 0x000000080a00780c */ /* 0x000fe20003f02270 */
[----:B------:R-:W-:Y:S01]  /*0da0*/  @P3 IMAD.MOV.U32 R4, RZ, RZ, R15 ;  /* 0x000000ffff043224 */ /* 0x000fe200078e000f */
[----:B------:R-:W-:Y:S01]  /*0db0*/  @P5 MOV R4, R16 ;  /* 0x0000001000045202 */ /* 0x000fe20000000f00 */
[----:B------:R-:W-:Y:S01]  /*0dc0*/  @P4 IMAD.MOV.U32 R4, RZ, RZ, R12 ;  /* 0x000000ffff044224 */ /* 0x000fe200078e000c */
[----:B------:R-:W-:-:S09]  /*0dd0*/  SHF.L.W.U32.HI R9, R8, R6, R9 ;  /* 0x0000000608097219 */ /* 0x000fd20000010e09 */
[----:B------:R-:W-:-:S05]  /*0de0*/  @P0 IMAD.MOV.U32 R4, RZ, RZ, R5 ;  /* 0x000000ffff040224 */ /* 0x000fca00078e0005 */
[----:B------:R-:W-:-:S07]  /*0df0*/  SHF.L.W.U32.HI R8, R4, R6, R8 ;  /* 0x0000000604087219 */ /* 0x000fce0000010e08 */
.L_x_30:
[----:B------:R-:W-:Y:S05]  /*0e00*/  BSYNC.RECONVERGENT B1 ;  /* 0x0000000000017941 */ /* 0x000fea0003800200 */
.L_x_29:
        /* <DEDUP_REMOVED lines=9> */
[----:B------:R-:W0:Y:S01]  /*0ea0*/  I2F.F64.S64 R4, R6 ;  /* 0x0000000600047312 */ /* 0x000e220000301c00 */
[C---:B------:R-:W-:Y:S02]  /*0eb0*/  LOP3.LUT R0, R10.reuse, R0, RZ, 0x3c, !PT ;  /* 0x000000000a007212 */ /* 0x040fe400078e3cff */
[----:B------:R-:W-:Y:S02]  /*0ec0*/  LEA.HI R10, R10, R9, RZ, 0x1 ;  /* 0x000000090a0a7211 */ /* 0x000fe400078f08ff */
[----:B------:R-:W-:-:S03]  /*0ed0*/  ISETP.GE.AND P1, PT, R0, RZ, PT ;  /* 0x000000ff0000720c */ /* 0x000fc60003f26270 */
[----:B------:R-:W-:-:S04]  /*0ee0*/  IMAD.MOV R0, RZ, RZ, -R10 ;  /* 0x000000ffff007224 */ /* 0x000fc800078e0a0a */
[----:B------:R-:W-:Y:S01]  /*0ef0*/  @!P0 IMAD.MOV.U32 R10, RZ, RZ, R0 ;  /* 0x000000ffff0a8224 */ /* 0x000fe200078e0000 */
[----:B0-----:R-:W-:-:S10]  /*0f00*/  DMUL R4, R4, UR4 ;  /* 0x0000000404047c28 */ /* 0x001fd40008000000 */
[----:B------:R-:W0:Y:S02]  /*0f10*/  F2F.F32.F64 R4, R4 ;  /* 0x0000000400047310 */ /* 0x000e240000301000 */
[----:B0-----:R-:W-:-:S07]  /*0f20*/  FSEL R8, -R4, R4, !P1 ;  /* 0x0000000404087208 */ /* 0x001fce0004800100 */
.L_x_27:
[----:B------:R-:W-:Y:S05]  /*0f30*/  BSYNC.RECONVERGENT B0 ;  /* 0x0000000000007941 */ /* 0x000fea0003800200 */
.L_x_26:
[----:B------:R-:W-:Y:S01]  /*0f40*/  FMUL R6, R8, R8 ;  /* 0x0000000808067220 */ /* 0x000fe20000400000 */
[C---:B------:R-:W-:Y:S01]  /*0f50*/  LOP3.LUT R0, R10.reuse, 0x1, RZ, 0xc0, !PT ;  /* 0x000000010a007812 */ /* 0x040fe200078ec0ff */
[----:B------:R-:W-:Y:S01]  /*0f60*/  IMAD.MOV.U32 R5, RZ, RZ, 0x3d2aaabb ;  /* 0x3d2aaabbff057424 */ /* 0x000fe200078e00ff */
[----:B------:R-:W-:Y:S01]  /*0f70*/  LOP3.LUT P1, RZ, R10, 0x2, RZ, 0xc0, !PT ;  /* 0x000000020aff7812 */ /* 0x000fe2000782c0ff */
[----:B------:R-:W-:Y:S01]  /*0f80*/  FFMA R3, R6, R3, -0.0013887860113754868507 ;  /* 0xbab607ed06037423 */ /* 0x000fe20000000003 */
[----:B------:R-:W-:Y:S02]  /*0f90*/  ISETP.NE.U32.AND P0, PT, R0, 0x1, PT ;  /* 0x000000010000780c */ /* 0x000fe40003f05070 */
[----:B------:R-:W-:Y:S02]  /*0fa0*/  MOV R0, 0x3effffff ;  /* 0x3effffff00007802 */ /* 0x000fe40000000f00 */
[----:B------:R-:W-:Y:S02]  /*0fb0*/  FSEL R3, R3, -0.00019574658654164522886, !P0 ;  /* 0xb94d415303037808 */ /* 0x000fe40004000000 */
[----:B------:R-:W-:-:S02]  /*0fc0*/  FSEL R5, R5, 0.0083327032625675201416, !P0 ;  /* 0x3c0885e405057808 */ /* 0x000fc40004000000 */
[----:B------:R-:W-:Y:S02]  /*0fd0*/  FSEL R10, -R0, -0.16666662693023681641, !P0 ;  /* 0xbe2aaaa8000a7808 */ /* 0x000fe40004000100 */
[----:B------:R-:W-:Y:S01]  /*0fe0*/  FSEL R0, R8, 1, P0 ;  /* 0x3f80000008007808 */ /* 0x000fe20000000000 */
[C---:B------:R-:W-:Y:S02]  /*0ff0*/  FFMA R3, R6.reuse, R3, R5 ;  /* 0x0000000306037223 */ /* 0x040fe40000000005 */
[----:B------:R-:W0:Y:S02]  /*1000*/  LDC.64 R4, c[0x0][0x388] ;  /* 0x0000e200ff047b82 */ /* 0x000e240000000a00 */
[C---:B------:R-:W-:Y:S01]  /*1010*/  FFMA R10, R6.reuse, R3, R10 ;  /* 0x00000003060a7223 */ /* 0x040fe2000000000a */
[----:B------:R-:W-:-:S04]  /*1020*/  FFMA R3, R6, R0, RZ ;  /* 0x0000000006037223 */ /* 0x000fc800000000ff */
[----:B------:R-:W-:-:S04]  /*1030*/  FFMA R0, R3, R10, R0 ;  /* 0x0000000a03007223 */ /* 0x000fc80000000000 */
[----:B------:R-:W-:-:S04]  /*1040*/  @P1 FADD R0, RZ, -R0 ;  /* 0x80000000ff001221 */ /* 0x000fc80000000000 */
[----:B------:R-:W-:-:S05]  /*1050*/  FMUL R0, R0, 255 ;  /* 0x437f000000007820 */ /* 0x000fca0000400000 */
[----:B------:R-:W-:Y:S01]  /*1060*/  FMNMX R0, RZ, R0, !PT ;  /* 0x00000000ff007209 */ /* 0x000fe20007800000 */
[----:B0-----:R-:W-:-:S03]  /*1070*/  IMAD.WIDE R2, R2, 0x4, R4 ;  /* 0x0000000402027825 */ /* 0x001fc600078e0204 */
[----:B------:R-:W-:-:S05]  /*1080*/  FMNMX R5, R0, 255, PT ;  /* 0x437f000000057809 */ /* 0x000fca0003800000 */
[----:B------:R-:W-:Y:S01]  /*1090*/  STG.E desc[UR6][R2.64], R5 ;  /* 0x0000000502007986 */ /* 0x000fe2000c101906 */
[----:B------:R-:W-:Y:S05]  /*10a0*/  EXIT ;  /* 0x000000000000794d */ /* 0x000fea0003800000 */
.L_x_25:
[----:B------:R-:W0:Y:S02]  /*10b0*/  LDC.64 R8, c[0x0][0x380] ;  /* 0x0000e000ff087b82 */ /* 0x000e240000000a00 */
[----:B0-----:R-:W-:-:S05]  /*10c0*/  IMAD.WIDE R8, R2, 0x4, R8 ;  /* 0x0000000402087825 */ /* 0x001fca00078e0208 */
[----:B------:R-:W2:Y:S01]  /*10d0*/  LDG.E R0, desc[UR6][R8.64] ;  /* 0x0000000608007981 */ /* 0x000ea2000c1e1900 */
[----:B------:R-:W-:Y:S01]  /*10e0*/  BSSY.RECONVERGENT B0, `(.L_x_31) ;  /* 0x0000068000007945 */ /* 0x000fe20003800200 */
[C---:B--2---:R-:W-:Y:S01]  /*10f0*/  FMUL R7, R0.reuse, 0.63661974668502807617 ;  /* 0x3f22f98300077820 */ /* 0x044fe20000400000 */
[----:B------:R-:W-:-:S05]  /*1100*/  FSETP.GE.AND P0, PT, |R0|, 105615, PT ;  /* 0x47ce47800000780b */ /* 0x000fca0003f06200 */
        /* <DEDUP_REMOVED lines=10> */
[----:B------:R-:W-:Y:S01]  /*11b0*/  IMAD.SHL.U32 R8, R0, 0x100, RZ ;  /* 0x0000010000087824 */ /* 0x000fe200078e00ff */
[----:B------:R-:W0:Y:S01]  /*11c0*/  LDCU.64 UR8, c[0x4][URZ] ;  /* 0x01000000ff0877ac */ /* 0x000e220008000a00 */
[----:B------:R-:W-:Y:S02]  /*11d0*/  IMAD.MOV.U32 R7, RZ, RZ, RZ ;  /* 0x000000ffff077224 */ /* 0x000fe400078e00ff */
[----:B------:R-:W-:Y:S01]  /*11e0*/  IMAD.MOV.U32 R18, RZ, RZ, RZ ;  /* 0x000000ffff127224 */ /* 0x000fe200078e00ff */
[----:B------:R-:W-:Y:S01]  /*11f0*/  LOP3.LUT R17, R8, 0x80000000, RZ, 0xfc, !PT ;  /* 0x8000000008117812 */ /* 0x000fe200078efcff */
[----:B------:R-:W-:Y:S01]  /*1200*/  UMOV UR5, URZ ;  /* 0x000000ff00057c82 */ /* 0x000fe20008000000 */
[----:B------:R-:W-:-:S05]  /*1210*/  UMOV UR4, URZ ;  /* 0x000000ff00047c82 */ /* 0x000fca0008000000 */
.L_x_33:
        /* <DEDUP_REMOVED lines=27> */
[----:B------:R-:W-:Y:S02]  /*13d0*/  LOP3.LUT P6, RZ, R8, 0x1f, RZ, 0xc0, !PT ;  /* 0x0000001f08ff7812 */ /* 0x000fe400078cc0ff */
[----:B------:R-:W-:-:S04]  /*13e0*/  IADD3 R9, PT, PT, R9, -0x80, RZ ;  /* 0xffffff8009097810 */ /* 0x000fc80007ffe0ff */
        /* <DEDUP_REMOVED lines=13> */
[----:B------:R-:W-:Y:S02]  /*14c0*/  @P2 IMAD.MOV.U32 R9, RZ, RZ, R14 ;  /* 0x000000ffff092224 */ /* 0x000fe400078e000e */
[----:B------:R-:W-:Y:S02]  /*14d0*/  @P1 IMAD.MOV.U32 R9, RZ, RZ, R15 ;  /* 0x000000ffff091224 */ /* 0x000fe400078e000f */
[----:B------:R-:W-:-:S02]  /*14e0*/  @P0 IMAD.MOV.U32 R9, RZ, RZ, R16 ;  /* 0x000000ffff090224 */ /* 0x000fc400078e0010 */
[----:B------:R-:W-:Y:S01]  /*14f0*/  @P2 IMAD.MOV.U32 R10, RZ, RZ, R13 ;  /* 0x000000ffff0a2224 */ /* 0x000fe200078e000d */
[----:B------:R-:W-:Y:S01]  /*1500*/  @P1 MOV R10, R14 ;  /* 0x0000000e000a1202 */ /* 0x000fe20000000f00 */
[----:B------:R-:W-:Y:S01]  /*1510*/  @P3 IMAD.MOV.U32 R9, RZ, RZ, R12 ;  /* 0x000000ffff093224 */ /* 0x000fe200078e000c */
[----:B------:R-:W-:Y:S01]  /*1520*/  @P5 MOV R9, R7 ;  /* 0x0000000700095202 */ /* 0x000fe20000000f00 */
        /* <DEDUP_REMOVED lines=11> */
[----:B------:R-:W-:Y:S01]  /*15e0*/  SHF.L.W.U32.HI R17, R10, R8, R17 ;  /* 0x000000080a117219 */ /* 0x000fe20000010e11 */
[----:B------:R-:W-:Y:S01]  /*15f0*/  @P5 IMAD.MOV.U32 R4, RZ, RZ, R16 ;  /* 0x000000ffff045224 */ /* 0x000fe200078e0010 */
[----:B------:R-:W-:-:S09]  /*1600*/  @P4 MOV R4, R12 ;  /* 0x0000000c00044202 */ /* 0x000fd20000000f00 */
[----:B------:R-:W-:-:S05]  /*1610*/  @P0 IMAD.MOV.U32 R4, RZ, RZ, R7 ;  /* 0x000000ffff040224 */ /* 0x000fca00078e0007 */
[----:B------:R-:W-:-:S07]  /*1620*/  SHF.L.W.U32.HI R10, R4, R8, R10 ;  /* 0x00000008040a7219 */ /* 0x000fce0000010e0a */
.L_x_35:
[----:B------:R-:W-:Y:S05]  /*1630*/  BSYNC.RECONVERGENT B1 ;  /* 0x0000000000017941 */ /* 0x000fea0003800200 */
.L_x_34:
        /* <DEDUP_REMOVED lines=18> */
.L_x_32:
[----:B------:R-:W-:Y:S05]  /*1760*/  BSYNC.RECONVERGENT B0 ;  /* 0x0000000000007941 */ /* 0x000fea0003800200 */
.L_x_31:
[----:B------:R-:W-:Y:S01]  /*1770*/  FMUL R8, R10, R10 ;  /* 0x0000000a0a087220 */ /* 0x000fe20000400000 */
[C---:B------:R-:W-:Y:S01]  /*1780*/  LOP3.LUT R0, R7.reuse, 0x1, RZ, 0xc0, !PT ;  /* 0x0000000107007812 */ /* 0x040fe200078ec0ff */
[----:B------:R-:W-:Y:S02]  /*1790*/  VIADD R7, R7, 0x1 ;  /* 0x0000000107077836 */ /* 0x000fe40000000000 */
[----:B------:R-:W-:Y:S01]  /*17a0*/  FFMA R3, R8, R3, -0.0013887860113754868507 ;  /* 0xbab607ed08037423 */ /* 0x000fe20000000003 */
[----:B------:R-:W-:Y:S02]  /*17b0*/  ISETP.NE.U32.AND P0, PT, R0, 0x1, PT ;  /* 0x000000010000780c */ /* 0x000fe40003f05070 */
[----:B------:R-:W-:Y:S02]  /*17c0*/  LOP3.LUT P1, RZ, R7, 0x2, RZ, 0xc0, !PT ;  /* 0x0000000207ff7812 */ /* 0x000fe4000782c0ff */
[----:B------:R-:W-:Y:S02]  /*17d0*/  FSEL R5, R5, 0.041666727513074874878, !P0 ;  /* 0x3d2aaabb05057808 */ /* 0x000fe40004000000 */
[----:B------:R-:W-:-:S02]  /*17e0*/  FSEL R3, R3, -0.00019574658654164522886, P0 ;  /* 0xb94d415303037808 */ /* 0x000fc40000000000 */
[----:B------:R-:W-:Y:S02]  /*17f0*/  FSEL R6, -R6, -0.4999999701976776123, !P0 ;  /* 0xbeffffff06067808 */ /* 0x000fe40004000100 */
[----:B------:R-:W-:Y:S01]  /*1800*/  FSEL R0, R10, 1, !P0 ;  /* 0x3f8000000a007808 */ /* 0x000fe20004000000 */
        /* <DEDUP_REMOVED lines=12> */
.L_x_36:
        /* <DEDUP_REMOVED lines=11> */
.L_x_52:


//--------------------- .text._Z18ej1b_no_div_kernelPfS_iif --------------------------
	.section	.text._Z18ej1b_no_div_kernelPfS_iif,"ax",@progbits
	.align	128
        .global         _Z18ej1b_no_div_kernelPfS_iif
        .type           _Z18ej1b_no_div_kernelPfS_iif,@function
        .size           _Z18ej1b_no_div_kernelPfS_iif,(.L_x_53 - _Z18ej1b_no_div_kernelPfS_iif)
        .other          _Z18ej1b_no_div_kernelPfS_iif,@"STO_CUDA_ENTRY STV_DEFAULT"
_Z18ej1b_no_div_kernelPfS_iif:
.text._Z18ej1b_no_div_kernelPfS_iif:
[----:B------:R-:W-:Y:S01]  /*0000*/  LDC R1, c[0x0][0x37c] ;  /* 0x0000df00ff017b82 */ /* 0x000fe20000000800 */
[----:B------:R-:W0:Y:S07]  /*0010*/  S2R R0, SR_TID.X ;  /* 0x0000000000007919 */ /* 0x000e2e0000002100 */
[----:B------:R-:W0:Y:S01]  /*0020*/  LDC R3, c[0x0][0x360] ;  /* 0x0000d800ff037b82 */ /* 0x000e220000000800 */
[----:B------:R-:W1:Y:S01]  /*0030*/  LDCU UR8, c[0x0][0x390] ;  /* 0x00007200ff0877ac */ /* 0x000e620008000800 */
[----:B------:R-:W2:Y:S01]  /*0040*/  S2R R7, SR_TID.Y ;  /* 0x0000000000077919 */ /* 0x000ea20000002200 */
[----:B------:R-:W3:Y:S05]  /*0050*/  LDCU.64 UR6, c[0x0][0x358] ;  /* 0x00006b00ff0677ac */ /* 0x000eea0008000a00 */
[----:B------:R-:W0:Y:S08]  /*0060*/  S2UR UR4, SR_CTAID.X ;  /* 0x00000000000479c3 */ /* 0x000e300000002500 */
[----:B------:R-:W2:Y:S08]  /*0070*/  S2UR UR5, SR_CTAID.Y ;  /* 0x00000000000579c3 */ /* 0x000eb00000002600 */
[----:B------:R-:W2:Y:S08]  /*0080*/  LDC R2, c[0x0][0x364] ;  /* 0x0000d900ff027b82 */ /* 0x000eb00000000800 */
[----:B------:R-:W4:Y:S01]  /*0090*/  LDC.64 R4, c[0x0][0x380] ;  /* 0x0000e000ff047b82 */ /* 0x000f220000000a00 */
[----:B0-----:R-:W-:-:S02]  /*00a0*/  IMAD R3, R3, UR4, R0 ;  /* 0x0000000403037c24 */ /* 0x001fc4000f8e0200 */
[----:B--2---:R-:W-:-:S04]  /*00b0*/  IMAD R2, R2, UR5, R7 ;  /* 0x0000000502027c24 */ /* 0x004fc8000f8e0207 */
[----:B-1----:R-:W-:-:S04]  /*00c0*/  IMAD R2, R2, UR8, R3 ;  /* 0x0000000802027c24 */ /* 0x002fc8000f8e0203 */
[----:B----4-:R-:W-:-:S06]  /*00d0*/  IMAD.WIDE R4, R2, 0x4, R4 ;  /* 0x0000000402047825 */ /* 0x010fcc00078e0204 */
[----:B---3--:R-:W2:Y:S01]  /*00e0*/  LDG.E R4, desc[UR6][R4.64] ;  /* 0x0000000604047981 */ /* 0x008ea2000c1e1900 */
[----:B------:R-:W-:Y:S01]  /*00f0*/  BSSY.RECONVERGENT B0, `(.L_x_37) ;  /* 0x000006c000007945 */ /* 0x000fe20003800200 */
[C---:B--2---:R-:W-:Y:S01]  /*0100*/  FMUL R0, R4.reuse, 0.63661974668502807617 ;  /* 0x3f22f98304007820 */ /* 0x044fe20000400000 */
[----:B------:R-:W-:-:S04]  /*0110*/  FSETP.GE.AND P0, PT, |R4|, 105615, PT ;  /* 0x47ce47800400780b */ /* 0x000fc80003f06200 */
[----:B------:R-:W-:Y:S01]  /*0120*/  P2R R5, PR, RZ, 0x1 ;  /* 0x00000001ff057803 */ /* 0x000fe20000000000 */
[----:B------:R-:W0:Y:S02]  /*0130*/  F2I.NTZ R0, R0 ;  /* 0x0000000000007305 */ /* 0x000e240000203100 */
[----:B0-----:R-:W-:-:S05]  /*0140*/  I2FP.F32.S32 R7, R0 ;  /* 0x0000000000077245 */ /* 0x001fca0000201400 */
[----:B------:R-:W-:-:S04]  /*0150*/  FFMA R6, R7, -1.5707962512969970703, R4 ;  /* 0xbfc90fda07067823 */ /* 0x000fc80000000004 */
[----:B------:R-:W-:-:S04]  /*0160*/  FFMA R6, R7, -7.5497894158615963534e-08, R6 ;  /* 0xb3a2216807067823 */ /* 0x000fc80000000006 */
[----:B------:R-:W-:Y:S01]  /*0170*/  FFMA R6, R7, -5.3903029534742383927e-15, R6 ;  /* 0xa7c234c507067823 */ /* 0x000fe20000000006 */
[----:B------:R-:W-:-:S03]  /*0180*/  IMAD.MOV.U32 R7, RZ, RZ, R0 ;  /* 0x000000ffff077224 */ /* 0x000fc600078e0000 */
[----:B------:R-:W-:Y:S01]  /*0190*/  IMAD.MOV.U32 R9, RZ, RZ, R6 ;  /* 0x000000ffff097224 */ /* 0x000fe200078e0006 */
        /* <DEDUP_REMOVED lines=12> */
.L_x_39:
        /* <DEDUP_REMOVED lines=11> */
[----:B------:R-:W-:Y:S01]  /*0310*/  ISETP.EQ.AND P5, PT, R13, 0x14, PT ;  /* 0x000000140d00780c */ /* 0x000fe20003fa2270 */
[----:B--2---:R-:W-:-:S03]  /*0320*/  IMAD.WIDE.U32 R8, R9, R12, RZ ;  /* 0x0000000c09087225 */ /* 0x004fc600078e00ff */
[----:B------:R-:W-:-:S04]  /*0330*/  IADD3 R8, P2, PT, R8, R0, RZ ;  /* 0x0000000008087210 */ /* 0x000fc80007f5e0ff */
[----:B------:R-:W-:Y:S01]  /*0340*/  IADD3.X R0, PT, PT, R9, UR5, RZ, P2, !PT ;  /* 0x0000000509007c10 */ /* 0x000fe200097fe4ff */
[--C-:B------:R-:W-:Y:S01]  /*0350*/  @P1 IMAD.MOV.U32 R15, RZ, RZ, R8.reuse ;  /* 0x000000ffff0f1224 */ /* 0x100fe200078e0008 */
[C---:B------:R-:W-:Y:S01]  /*0360*/  ISETP.EQ.AND P2, PT, R13.reuse, 0x8, PT ;  /* 0x000000080d00780c */ /* 0x040fe20003f42270 */
[--C-:B------:R-:W-:Y:S01]  /*0370*/  @P3 IMAD.MOV.U32 R17, RZ, RZ, R8.reuse ;  /* 0x000000ffff113224 */ /* 0x100fe200078e0008 */
[----:B------:R-:W-:Y:S01]  /*0380*/  @P0 MOV R5, R8 ;  /* 0x0000000800050202 */ /* 0x000fe20000000f00 */
[--C-:B------:R-:W-:Y:S02]  /*0390*/  @P4 IMAD.MOV.U32 R18, RZ, RZ, R8.reuse ;  /* 0x000000ffff124224 */ /* 0x100fe400078e0008 */
[----:B------:R-:W-:Y:S02]  /*03a0*/  @P5 IMAD.MOV.U32 R14, RZ, RZ, R8 ;  /* 0x000000ffff0e5224 */ /* 0x000fe400078e0008 */
[----:B------:R-:W-:-:S06]  /*03b0*/  VIADD R13, R13, 0x4 ;  /* 0x000000040d0d7836 */ /* 0x000fcc0000000000 */
[----:B------:R-:W-:Y:S01]  /*03c0*/  @P2 IMAD.MOV.U32 R16, RZ, RZ, R8 ;  /* 0x000000ffff102224 */ /* 0x000fe200078e0008 */
[----:B------:R-:W-:Y:S06]  /*03d0*/  BRA.U UP0, `(.L_x_39) ;  /* 0xfffffffd00a07547 */ /* 0x000fec000b83ffff */
[----:B------:R-:W-:Y:S01]  /*03e0*/  SHF.R.U32.HI R8, RZ, 0x17, R4 ;  /* 0x00000017ff087819 */ /* 0x000fe20000011604 */
[----:B------:R-:W-:Y:S03]  /*03f0*/  BSSY.RECONVERGENT B1, `(.L_x_40) ;  /* 0x0000029000017945 */ /* 0x000fe60003800200 */
[C---:B------:R-:W-:Y:S02]  /*0400*/  LOP3.LUT R9, R8.reuse, 0xe0, RZ, 0xc0, !PT ;  /* 0x000000e008097812 */ /* 0x040fe400078ec0ff */
[----:B------:R-:W-:-:S03]  /*0410*/  LOP3.LUT P6, RZ, R8, 0x1f, RZ, 0xc0, !PT ;  /* 0x0000001f08ff7812 */ /* 0x000fc600078cc0ff */
[----:B------:R-:W-:-:S05]  /*0420*/  VIADD R9, R9, 0xffffff80 ;  /* 0xffffff8009097836 */ /* 0x000fca0000000000 */
[----:B------:R-:W-:-:S04]  /*0430*/  SHF.R.U32.HI R9, RZ, 0x5, R9 ;  /* 0x00000005ff097819 */ /* 0x000fc80000011609 */
[----:B------:R-:W-:-:S04]  /*0440*/  LEA R11, -R9, RZ, 0x2 ;  /* 0x000000ff090b7211 */ /* 0x000fc800078e11ff */
[C---:B------:R-:W-:Y:S02]  /*0450*/  ISETP.EQ.AND P3, PT, R11.reuse, -0x18, PT ;  /* 0xffffffe80b00780c */ /* 0x040fe40003f62270 */
[C---:B------:R-:W-:Y:S02]  /*0460*/  ISETP.EQ.AND P4, PT, R11.reuse, -0x14, PT ;  /* 0xffffffec0b00780c */ /* 0x040fe40003f82270 */
[C---:B------:R-:W-:Y:S02]  /*0470*/  ISETP.EQ.AND P0, PT, R11.reuse, -0x10, PT ;  /* 0xfffffff00b00780c */ /* 0x040fe40003f02270 */
[C---:B------:R-:W-:Y:S02]  /*0480*/  ISETP.EQ.AND P1, PT, R11.reuse, -0xc, PT ;  /* 0xfffffff40b00780c */ /* 0x040fe40003f22270 */
[C---:B------:R-:W-:Y:S02]  /*0490*/  ISETP.EQ.AND P2, PT, R11.reuse, -0x8, PT ;  /* 0xfffffff80b00780c */ /* 0x040fe40003f42270 */
[----:B------:R-:W-:-:S03]  /*04a0*/  ISETP.EQ.AND P5, PT, R11, 0x4, PT ;  /* 0x000000040b00780c */ /* 0x000fc60003fa2270 */
[--C-:B------:R-:W-:Y:S01]  /*04b0*/  @P3 IMAD.MOV.U32 R9, RZ, RZ, R5.reuse ;  /* 0x000000ffff093224 */ /* 0x100fe200078e0005 */
[C---:B------:R-:W-:Y:S01]  /*04c0*/  ISETP.EQ.AND P3, PT, R11.reuse, -0x4, PT ;  /* 0xfffffffc0b00780c */ /* 0x040fe20003f62270 */
[----:B------:R-:W-:Y:S02]  /*04d0*/  @P4 IMAD.MOV.U32 R10, RZ, RZ, R5 ;  /* 0x000000ffff0a4224 */ /* 0x000fe400078e0005 */
[----:B------:R-:W-:Y:S01]  /*04e0*/  @P4 IMAD.MOV.U32 R9, RZ, RZ, R15 ;  /* 0x000000ffff094224 */ /* 0x000fe200078e000f */
[----:B------:R-:W-:Y:S01]  /*04f0*/  ISETP.EQ.AND P4, PT, R11, RZ, PT ;  /* 0x000000ff0b00720c */ /* 0x000fe20003f82270 */
[----:B------:R-:W-:Y:S02]  /*0500*/  @P0 IMAD.MOV.U32 R9, RZ, RZ, R16 ;  /* 0x000000ffff090224 */ /* 0x000fe400078e0010 */
[----:B------:R-:W-:Y:S02]  /*0510*/  @P1 IMAD.MOV.U32 R9, RZ, RZ, R17 ;  /* 0x000000ffff091224 */ /* 0x000fe400078e0011 */
[----:B------:R-:W-:-:S02]  /*0520*/  @P2 IMAD.MOV.U32 R9, RZ, RZ, R18 ;  /* 0x000000ffff092224 */ /* 0x000fc400078e0012 */
[----:B------:R-:W-:Y:S02]  /*0530*/  @P0 IMAD.MOV.U32 R10, RZ, RZ, R15 ;  /* 0x000000ffff0a0224 */ /* 0x000fe400078e000f */
[----:B------:R-:W-:Y:S02]  /*0540*/  @P3 IMAD.MOV.U32 R9, RZ, RZ, R14 ;  /* 0x000000ffff093224 */ /* 0x000fe400078e000e */
[----:B------:R-:W-:Y:S01]  /*0550*/  @P1 IMAD.MOV.U32 R10, RZ, RZ, R16 ;  /* 0x000000ffff0a1224 */ /* 0x000fe200078e0010 */
[----:B------:R-:W-:Y:S01]  /*0560*/  @P2 MOV R10, R17 ;  /* 0x00000011000a2202 */ /* 0x000fe20000000f00 */
[----:B------:R-:W-:Y:S02]  /*0570*/  @P4 IMAD.MOV.U32 R9, RZ, RZ, R0 ;  /* 0x000000ffff094224 */ /* 0x000fe400078e0000 */
[----:B------:R-:W-:Y:S02]  /*0580*/  @P3 IMAD.MOV.U32 R10, RZ, RZ, R18 ;  /* 0x000000ffff0a3224 */ /* 0x000fe400078e0012 */
[----:B------:R-:W-:-:S02]  /*0590*/  @P4 IMAD.MOV.U32 R10, RZ, RZ, R14 ;  /* 0x000000ffff0a4224 */ /* 0x000fc400078e000e */
[----:B------:R-:W-:Y:S02]  /*05a0*/  @P5 IMAD.MOV.U32 R10, RZ, RZ, R0 ;  /* 0x000000ffff0a5224 */ /* 0x000fe400078e0000 */
[----:B------:R-:W-:Y:S01]  /*05b0*/  IMAD.MOV.U32 R13, RZ, RZ, R9 ;  /* 0x000000ffff0d7224 */ /* 0x000fe200078e0009 */
[----:B------:R-:W-:Y:S06]  /*05c0*/  @!P6 BRA `(.L_x_41) ;  /* 0x00000000002ce947 */ /* 0x000fec0003800000 */
[----:B------:R-:W-:Y:S01]  /*05d0*/  @P0 MOV R9, R5 ;  /* 0x0000000500090202 */ /* 0x000fe20000000f00 */
[----:B------:R-:W-:Y:S01]  /*05e0*/  @P1 IMAD.MOV.U32 R9, RZ, RZ, R15 ;  /* 0x000000ffff091224 */ /* 0x000fe200078e000f */
[----:B------:R-:W-:Y:S01]  /*05f0*/  ISETP.EQ.AND P0, PT, R11, 0x8, PT ;  /* 0x000000080b00780c */ /* 0x000fe20003f02270 */
[----:B------:R-:W-:Y:S01]  /*0600*/  @P2 IMAD.MOV.U32 R9, RZ, RZ, R16 ;  /* 0x000000ffff092224 */ /* 0x000fe200078e0010 */
[----:B------:R-:W-:Y:S01]  /*0610*/  LOP3.LUT R8, R8, 0x1f, RZ, 0xc0, !PT ;  /* 0x0000001f08087812 */ /* 0x000fe200078ec0ff */
[----:B------:R-:W-:Y:S02]  /*0620*/  @P3 IMAD.MOV.U32 R9, RZ, RZ, R17 ;  /* 0x000000ffff093224 */ /* 0x000fe400078e0011 */
[----:B------:R-:W-:Y:S01]  /*0630*/  @P4 IMAD.MOV.U32 R9, RZ, RZ, R18 ;  /* 0x000000ffff094224 */ /* 0x000fe200078e0012 */
[----:B------:R-:W-:Y:S01]  /*0640*/  SHF.L.W.U32.HI R13, R10, R8, R13 ;  /* 0x000000080a0d7219 */ /* 0x000fe20000010e0d */
[----:B------:R-:W-:-:S06]  /*0650*/  @P5 IMAD.MOV.U32 R9, RZ, RZ, R14 ;  /* 0x000000ffff095224 */ /* 0x000fcc00078e000e */
[----:B------:R-:W-:-:S05]  /*0660*/  @P0 IMAD.MOV.U32 R9, RZ, RZ, R0 ;  /* 0x000000ffff090224 */ /* 0x000fca00078e0000 */
[----:B------:R-:W-:-:S07]  /*0670*/  SHF.L.W.U32.HI R10, R9, R8, R10 ;  /* 0x00000008090a7219 */ /* 0x000fce0000010e0a */
.L_x_41:
[----:B------:R-:W-:Y:S05]  /*0680*/  BSYNC.RECONVERGENT B1 ;  /* 0x0000000000017941 */ /* 0x000fea0003800200 */
.L_x_40:
        /* <DEDUP_REMOVED lines=9> */
[C---:B------:R-:W-:Y:S02]  /*0720*/  LOP3.LUT R12, R19.reuse, R4, RZ, 0x3c, !PT ;  /* 0x00000004130c7212 */ /* 0x040fe400078e3cff */
[----:B------:R-:W0:Y:S01]  /*0730*/  I2F.F64.S64 R8, R8 ;  /* 0x0000000800087312 */ /* 0x000e220000301c00 */
[----:B------:R-:W-:Y:S02]  /*0740*/  LEA.HI R0, R19, R0, RZ, 0x1 ;  /* 0x0000000013007211 */ /* 0x000fe400078f08ff */
[----:B------:R-:W-:Y:S02]  /*0750*/  ISETP.GE.AND P1, PT, R12, RZ, PT ;  /* 0x000000ff0c00720c */ /* 0x000fe40003f26270 */
[----:B------:R-:W-:-:S05]  /*0760*/  IADD3 R12, PT, PT, -R0, RZ, RZ ;  /* 0x000000ff000c7210 */ /* 0x000fca0007ffe1ff */
[----:B------:R-:W-:Y:S01]  /*0770*/  @!P0 IMAD.MOV.U32 R0, RZ, RZ, R12 ;  /* 0x000000ffff008224 */ /* 0x000fe200078e000c */
[----:B0-----:R-:W-:-:S10]  /*0780*/  DMUL R10, R8, UR4 ;  /* 0x00000004080a7c28 */ /* 0x001fd40008000000 */
[----:B------:R-:W0:Y:S02]  /*0790*/  F2F.F32.F64 R10, R10 ;  /* 0x0000000a000a7310 */ /* 0x000e240000301000 */
[----:B0-----:R-:W-:-:S07]  /*07a0*/  FSEL R9, -R10, R10, !P1 ;  /* 0x0000000a0a097208 */ /* 0x001fce0004800100 */
.L_x_38:
[----:B------:R-:W-:Y:S05]  /*07b0*/  BSYNC.RECONVERGENT B0 ;  /* 0x0000000000007941 */ /* 0x000fea0003800200 */
.L_x_37:
[----:B------:R-:W-:Y:S01]  /*07c0*/  LOP3.LUT R12, R0, 0x1, RZ, 0xc0, !PT ;  /* 0x00000001000c7812 */ /* 0x000fe200078ec0ff */
[----:B------:R-:W-:Y:S02]  /*07d0*/  IMAD.MOV.U32 R8, RZ, RZ, 0x37cbac00 ;  /* 0x37cbac00ff087424 */ /* 0x000fe400078e00ff */
[----:B------:R-:W-:Y:S01]  /*07e0*/  FMUL R11, R9, R9 ;  /* 0x00000009090b7220 */ /* 0x000fe20000400000 */
[----:B------:R-:W-:Y:S01]  /*07f0*/  IMAD.MOV.U32 R13, RZ, RZ, 0x3effffff ;  /* 0x3effffffff0d7424 */ /* 0x000fe200078e00ff */
[----:B------:R-:W-:Y:S01]  /*0800*/  ISETP.NE.U32.AND P0, PT, R12, 0x1, PT ;  /* 0x000000010c00780c */ /* 0x000fe20003f05070 */
[----:B------:R-:W-:Y:S02]  /*0810*/  IMAD.MOV.U32 R12, RZ, RZ, 0x3d2aaabb ;  /* 0x3d2aaabbff0c7424 */ /* 0x000fe400078e00ff */
[----:B------:R-:W-:Y:S01]  /*0820*/  FFMA R10, R11, R8, -0.0013887860113754868507 ;  /* 0xbab607ed0b0a7423 */ /* 0x000fe20000000008 */
[----:B------:R-:W-:Y:S01]  /*0830*/  FSETP.GE.AND P2, PT, |R4|, 105615, PT ;  /* 0x47ce47800400780b */ /* 0x000fe20003f46200 */
[----:B------:R-:W-:Y:S01]  /*0840*/  BSSY.RECONVERGENT B0, `(.L_x_42) ;  /* 0x0000069000007945 */ /* 0x000fe20003800200 */
[----:B------:R-:W-:-:S02]  /*0850*/  LOP3.LUT P1, RZ, R0, 0x2, RZ, 0xc0, !PT ;  /* 0x0000000200ff7812 */ /* 0x000fc4000782c0ff */
[----:B------:R-:W-:Y:S02]  /*0860*/  FSEL R10, R10, -0.00019574658654164522886, !P0 ;  /* 0xb94d41530a0a7808 */ /* 0x000fe40004000000 */
[----:B------:R-:W-:Y:S02]  /*0870*/  FSEL R12, R12, 0.0083327032625675201416, !P0 ;  /* 0x3c0885e40c0c7808 */ /* 0x000fe40004000000 */
[----:B------:R-:W-:Y:S02]  /*0880*/  FSEL R0, R9, 1, P0 ;  /* 0x3f80000009007808 */ /* 0x000fe40000000000 */
[----:B------:R-:W-:Y:S01]  /*0890*/  FSEL R13, -R13, -0.16666662693023681641, !P0 ;  /* 0xbe2aaaa80d0d7808 */ /* 0x000fe20004000100 */
[C---:B------:R-:W-:Y:S02]  /*08a0*/  FFMA R10, R11.reuse, R10, R12 ;  /* 0x0000000a0b0a7223 */ /* 0x040fe4000000000c */
[C---:B------:R-:W-:Y:S02]  /*08b0*/  FFMA R9, R11.reuse, R0, RZ ;  /* 0x000000000b097223 */ /* 0x040fe400000000ff */
[----:B------:R-:W-:-:S04]  /*08c0*/  FFMA R10, R11, R10, R13 ;  /* 0x0000000a0b0a7223 */ /* 0x000fc8000000000d */
[----:B------:R-:W-:-:S04]  /*08d0*/  FFMA R9, R9, R10, R0 ;  /* 0x0000000a09097223 */ /* 0x000fc80000000000 */
[----:B------:R-:W-:Y:S01]  /*08e0*/  @P1 FADD R9, RZ, -R9 ;  /* 0x80000009ff091221 */ /* 0x000fe20000000000 */
[----:B------:R-:W-:Y:S06]  /*08f0*/  @!P2 BRA `(.L_x_43) ;  /* 0x000000040074a947 */ /* 0x000fec0003800000 */
        /* <DEDUP_REMOVED lines=10> */
.L_x_44:
[----:B0-----:R-:W-:Y:S01]  /*09a0*/  IMAD.U32 R12, RZ, RZ, UR8 ;  /* 0x00000008ff0c7e24 */ /* 0x001fe2000f8e00ff */
[----:B------:R-:W-:-:S05]  /*09b0*/  MOV R13, UR9 ;  /* 0x00000009000d7c02 */ /* 0x000fca0008000f00 */
        /* <DEDUP_REMOVED lines=15> */
[--C-:B------:R-:W-:Y:S02]  /*0ab0*/  @P0 IMAD.MOV.U32 R5, RZ, RZ, R0.reuse ;  /* 0x000000ffff050224 */ /* 0x100fe400078e0000 */
[--C-:B------:R-:W-:Y:S02]  /*0ac0*/  @P1 IMAD.MOV.U32 R15, RZ, RZ, R0.reuse ;  /* 0x000000ffff0f1224 */ /* 0x100fe400078e0000 */
        /* <DEDUP_REMOVED lines=21> */
[--C-:B------:R-:W-:Y:S01]  /*0c20*/  @P4 IMAD.MOV.U32 R0, RZ, RZ, R15.reuse ;  /* 0x000000ffff004224 */ /* 0x100fe200078e000f */
[----:B------:R-:W-:Y:S01]  /*0c30*/  ISETP.EQ.AND P4, PT, R10, 0x4, PT ;  /* 0x000000040a00780c */ /* 0x000fe20003f82270 */
[----:B------:R-:W-:Y:S02]  /*0c40*/  @P2 IMAD.MOV.U32 R6, RZ, RZ, R15 ;  /* 0x000000ffff062224 */ /* 0x000fe400078e000f */
[--C-:B------:R-:W-:Y:S01]  /*0c50*/  @P2 IMAD.MOV.U32 R0, RZ, RZ, R16.reuse ;  /* 0x000000ffff002224 */ /* 0x100fe200078e0010 */
[----:B------:R-:W-:Y:S01]  /*0c60*/  @P1 MOV R0, R17 ;  /* 0x0000001100001202 */ /* 0x000fe20000000f00 */
[----:B------:R-:W-:-:S02]  /*0c70*/  @P1 IMAD.MOV.U32 R6, RZ, RZ, R16 ;  /* 0x000000ffff061224 */ /* 0x000fc400078e0010 */
[----:B------:R-:W-:Y:S02]  /*0c80*/  @P0 IMAD.MOV.U32 R6, RZ, RZ, R17 ;  /* 0x000000ffff060224 */ /* 0x000fe400078e0011 */
[--C-:B------:R-:W-:Y:S02]  /*0c90*/  @P0 IMAD.MOV.U32 R0, RZ, RZ, R18.reuse ;  /* 0x000000ffff000224 */ /* 0x100fe400078e0012 */
[----:B------:R-:W-:Y:S02]  /*0ca0*/  @P3 IMAD.MOV.U32 R6, RZ, RZ, R18 ;  /* 0x000000ffff063224 */ /* 0x000fe400078e0012 */
[--C-:B------:R-:W-:Y:S02]  /*0cb0*/  @P3 IMAD.MOV.U32 R0, RZ, RZ, R14.reuse ;  /* 0x000000ffff003224 */ /* 0x100fe400078e000e */
[----:B------:R-:W-:Y:S01]  /*0cc0*/  @P5 IMAD.MOV.U32 R6, RZ, RZ, R14 ;  /* 0x000000ffff065224 */ /* 0x000fe200078e000e */
[----:B------:R-:W-:Y:S01]  /*0cd0*/  @P4 MOV R6, R11 ;  /* 0x0000000b00064202 */ /* 0x000fe20000000f00 */
[----:B------:R-:W-:Y:S01]  /*0ce0*/  @P5 IMAD.MOV.U32 R0, RZ, RZ, R11 ;  /* 0x000000ffff005224 */ /* 0x000fe200078e000b */
[----:B------:R-:W-:Y:S06]  /*0cf0*/  @!P6 BRA `(.L_x_46) ;  /* 0x000000000028e947 */ /* 0x000fec0003800000 */
[----:B------:R-:W-:Y:S01]  /*0d00*/  @P1 IMAD.MOV.U32 R5, RZ, RZ, R15 ;  /* 0x000000ffff051224 */ /* 0x000fe200078e000f */
[----:B------:R-:W-:Y:S01]  /*0d10*/  LOP3.LUT R7, R7, 0x1f, RZ, 0xc0, !PT ;  /* 0x0000001f07077812 */ /* 0x000fe200078ec0ff */
[----:B------:R-:W-:Y:S01]  /*0d20*/  @P0 IMAD.MOV.U32 R5, RZ, RZ, R16 ;  /* 0x000000ffff050224 */ /* 0x000fe200078e0010 */
[----:B------:R-:W-:Y:S01]  /*0d30*/  ISETP.EQ.AND P0, PT, R10, 0x8, PT ;  /* 0x000000080a00780c */ /* 0x000fe20003f02270 */
[----:B------:R-:W-:Y:S01]  /*0d40*/  @P3 IMAD.MOV.U32 R5, RZ, RZ, R17 ;  /* 0x000000ffff053224 */ /* 0x000fe200078e0011 */
[----:B------:R-:W-:Y:S01]  /*0d50*/  SHF.L.W.U32.HI R0, R6, R7, R0 ;  /* 0x0000000706007219 */ /* 0x000fe20000010e00 */
[----:B------:R-:W-:Y:S02]  /*0d60*/  @P5 IMAD.MOV.U32 R5, RZ, RZ, R18 ;  /* 0x000000ffff055224 */ /* 0x000fe400078e0012 */
[----:B------:R-:W-:-:S08]  /*0d70*/  @P4 IMAD.MOV.U32 R5, RZ, RZ, R14 ;  /* 0x000000ffff054224 */ /* 0x000fd000078e000e */
[----:B------:R-:W-:-:S05]  /*0d80*/  @P0 IMAD.MOV.U32 R5, RZ, RZ, R11 ;  /* 0x000000ffff050224 */ /* 0x000fca00078e000b */
[----:B------:R-:W-:-:S07]  /*0d90*/  SHF.L.W.U32.HI R6, R5, R7, R6 ;  /* 0x0000000705067219 */ /* 0x000fce0000010e06 */
.L_x_46:
[----:B------:R-:W-:Y:S05]  /*0da0*/  BSYNC.RECONVERGENT B1 ;  /* 0x0000000000017941 */ /* 0x000fea0003800200 */
.L_x_45:
[C---:B------:R-:W-:Y:S01]  /*0db0*/  SHF.L.W.U32.HI R5, R6.reuse, 0x2, R0 ;  /* 0x0000000206057819 */ /* 0x040fe20000010e00 */
[----:B------:R-:W-:Y:S01]  /*0dc0*/  UMOV UR4, 0x54442d19 ;  /* 0x54442d1900047882 */ /* 0x000fe20000000000 */
[----:B------:R-:W-:Y:S01]  /*0dd0*/  SHF.L.U32 R6, R6, 0x2, RZ ;  /* 0x0000000206067819 */ /* 0x000fe200000006ff */
[----:B------:R-:W-:Y:S01]  /*0de0*/  UMOV UR5, 0x3bf921fb ;  /* 0x3bf921fb00057882 */ /* 0x000fe20000000000 */
[----:B------:R-:W-:Y:S02]  /*0df0*/  SHF.R.S32.HI R7, RZ, 0x1f, R5 ;  /* 0x0000001fff077819 */ /* 0x000fe40000011405 */
[----:B------:R-:W-:Y:S02]  /*0e00*/  ISETP.GE.AND P1, PT, R4, RZ, PT ;  /* 0x000000ff0400720c */ /* 0x000fe40003f26270 */
[C---:B------:R-:W-:Y:S02]  /*0e10*/  LOP3.LUT R12, R7.reuse, R6, RZ, 0x3c, !PT ;  /* 0x00000006070c7212 */ /* 0x040fe400078e3cff */
[----:B------:R-:W-:-:S02]  /*0e20*/  LOP3.LUT R13, R7, R5, RZ, 0x3c, !PT ;  /* 0x00000005070d7212 */ /* 0x000fc400078e3cff */
[----:B------:R-:W-:Y:S02]  /*0e30*/  SHF.R.U32.HI R0, RZ, 0x1e, R0 ;  /* 0x0000001eff007819 */ /* 0x000fe40000011600 */
[----:B------:R-:W0:Y:S01]  /*0e40*/  I2F.F64.S64 R6, R12 ;  /* 0x0000000c00067312 */ /* 0x000e220000301c00 */
[----:B------:R-:W-:-:S04]  /*0e50*/  LOP3.LUT R4, R5, R4, RZ, 0x3c, !PT ;  /* 0x0000000405047212 */ /* 0x000fc800078e3cff */
[----:B------:R-:W-:Y:S01]  /*0e60*/  ISETP.GE.AND P0, PT, R4, RZ, PT ;  /* 0x000000ff0400720c */ /* 0x000fe20003f06270 */
[----:B0-----:R-:W-:Y:S01]  /*0e70*/  DMUL R10, R6, UR4 ;  /* 0x00000004060a7c28 */ /* 0x001fe20008000000 */
[----:B------:R-:W-:-:S05]  /*0e80*/  LEA.HI R7, R5, R0, RZ, 0x1 ;  /* 0x0000000005077211 */ /* 0x000fca00078f08ff */
[----:B------:R-:W-:-:S04]  /*0e90*/  IMAD.MOV R0, RZ, RZ, -R7 ;  /* 0x000000ffff007224 */ /* 0x000fc800078e0a07 */
[----:B------:R-:W0:Y:S01]  /*0ea0*/  F2F.F32.F64 R10, R10 ;  /* 0x0000000a000a7310 */ /* 0x000e220000301000 */
[----:B------:R-:W-:Y:S01]  /*0eb0*/  @!P1 IMAD.MOV.U32 R7, RZ, RZ, R0 ;  /* 0x000000ffff079224 */ /* 0x000fe200078e0000 */
[----:B0-----:R-:W-:-:S07]  /*0ec0*/  FSEL R6, -R10, R10, !P0 ;  /* 0x0000000a0a067208 */ /* 0x001fce0004000100 */
.L_x_43:
[----:B------:R-:W-:Y:S05]  /*0ed0*/  BSYNC.RECONVERGENT B0 ;  /* 0x0000000000007941 */ /* 0x000fea0003800200 */
.L_x_42:
[----:B------:R-:W-:Y:S01]  /*0ee0*/  FMUL R5, R6, R6 ;  /* 0x0000000606057220 */ /* 0x000fe20000400000 */
[----:B------:R-:W-:Y:S01]  /*0ef0*/  LOP3.LUT R0, R7, 0x1, RZ, 0xc0, !PT ;  /* 0x0000000107007812 */ /* 0x000fe200078ec0ff */
[----:B------:R-:W-:Y:S02]  /*0f00*/  IMAD.MOV.U32 R4, RZ, RZ, 0x3c0885e4 ;  /* 0x3c0885e4ff047424 */ /* 0x000fe400078e00ff */
[----:B------:R-:W-:Y:S01]  /*0f10*/  FFMA R8, R5, R8, -0.0013887860113754868507 ;  /* 0xbab607ed05087423 */ /* 0x000fe20000000008 */
[----:B------:R-:W-:Y:S01]  /*0f20*/  ISETP.NE.U32.AND P0, PT, R0, 0x1, PT ;  /* 0x000000010000780c */ /* 0x000fe20003f05070 */
[----:B------:R-:W-:Y:S02]  /*0f30*/  IMAD.MOV.U32 R11, RZ, RZ, 0x3e2aaaa8 ;  /* 0x3e2aaaa8ff0b7424 */ /* 0x000fe400078e00ff */
[----:B------:R-:W-:Y:S01]  /*0f40*/  VIADD R7, R7, 0x1 ;  /* 0x0000000107077836 */ /* 0x000fe20000000000 */
[----:B------:R-:W-:Y:S02]  /*0f50*/  FSEL R8, R8, -0.00019574658654164522886, P0 ;  /* 0xb94d415308087808 */ /* 0x000fe40000000000 */
[----:B------:R-:W-:-:S02]  /*0f60*/  FSEL R4, R4, 0.041666727513074874878, !P0 ;  /* 0x3d2aaabb04047808 */ /* 0x000fc40004000000 */
[----:B------:R-:W-:Y:S02]  /*0f70*/  FSEL R11, -R11, -0.4999999701976776123, !P0 ;  /* 0xbeffffff0b0b7808 */ /* 0x000fe40004000100 */
[----:B------:R-:W-:Y:S01]  /*0f80*/  FSEL R0, R6, 1, !P0 ;  /* 0x3f80000006007808 */ /* 0x000fe20004000000 */
[----:B------:R-:W-:Y:S01]  /*0f90*/  FFMA R4, R5, R8, R4 ;  /* 0x0000000805047223 */ /* 0x000fe20000000004 */
[----:B------:R-:W-:Y:S02]  /*0fa0*/  LOP3.LUT P1, RZ, R7, 0x2, RZ, 0xc0, !PT ;  /* 0x0000000207ff7812 */ /* 0x000fe4000782c0ff */
[----:B------:R-:W-:Y:S01]  /*0fb0*/  LOP3.LUT R6, R3, 0x1, RZ, 0xc, !PT ;  /* 0x0000000103067812 */ /* 0x000fe200078e0cff */
[C---:B------:R-:W-:Y:S01]  /*0fc0*/  FFMA R4, R5.reuse, R4, R11 ;  /* 0x0000000405047223 */ /* 0x040fe2000000000b */
[----:B------:R-:W-:Y:S01]  /*0fd0*/  FFMA R7, R5, R0, RZ ;  /* 0x0000000005077223 */ /* 0x000fe200000000ff */
[----:B------:R-:W-:-:S03]  /*0fe0*/  LOP3.LUT R3, R3, 0x1, RZ, 0xc0, !PT ;  /* 0x0000000103037812 */ /* 0x000fc600078ec0ff */
[----:B------:R-:W-:Y:S01]  /*0ff0*/  FFMA R0, R7, R4, R0 ;  /* 0x0000000407007223 */ /* 0x000fe20000000000 */
[----:B------:R-:W-:Y:S01]  /*1000*/  I2FP.F32.U32 R7, R6 ;  /* 0x0000000600077245 */ /* 0x000fe20000201000 */
[----:B------:R-:W0:Y:S01]  /*1010*/  LDC.64 R4, c[0x0][0x388] ;  /* 0x0000e200ff047b82 */ /* 0x000e220000000a00 */
[----:B------:R-:W-:Y:S02]  /*1020*/  I2FP.F32.U32 R3, R3 ;  /* 0x0000000300037245 */ /* 0x000fe40000201000 */
[----:B------:R-:W-:-:S04]  /*1030*/  @P1 FADD R0, RZ, -R0 ;  /* 0x80000000ff001221 */ /* 0x000fc80000000000 */
[----:B------:R-:W-:-:S04]  /*1040*/  FMUL R0, R0, R7 ;  /* 0x0000000700007220 */ /* 0x000fc80000400000 */
[----:B------:R-:W-:-:S04]  /*1050*/  FFMA R0, R9, R3, R0 ;  /* 0x0000000309007223 */ /* 0x000fc80000000000 */
[----:B------:R-:W-:-:S05]  /*1060*/  FMUL R0, R0, 255 ;  /* 0x437f000000007820 */ /* 0x000fca0000400000 */
[----:B------:R-:W-:Y:S01]  /*1070*/  FMNMX R0, RZ, R0, !PT ;  /* 0x00000000ff007209 */ /* 0x000fe20007800000 */
[----:B0-----:R-:W-:-:S03]  /*1080*/  IMAD.WIDE R2, R2, 0x4, R4 ;  /* 0x0000000402027825 */ /* 0x001fc600078e0204 */
[----:B------:R-:W-:-:S05]  /*1090*/  FMNMX R5, R0, 255, PT ;  /* 0x437f000000057809 */ /* 0x000fca0003800000 */
[----:B------:R-:W-:Y:S01]  /*10a0*/  STG.E desc[UR6][R2.64], R5 ;  /* 0x0000000502007986 */ /* 0x000fe2000c101906 */
[----:B------:R-:W-:Y:S05]  /*10b0*/  EXIT ;  /* 0x000000000000794d */ /* 0x000fea0003800000 */
.L_x_47:
        /* <DEDUP_REMOVED lines=12> */
.L_x_53:


//--------------------- .text._Z34ajustar_brillo_no_coalesced_kernelPfS_iif --------------------------
	.section	.text._Z34ajustar_brillo_no_coalesced_kernelPfS_iif,"ax",@progbits
	.align	128
        .global         _Z34ajustar_brillo_no_coalesced_kernelPfS_iif
        .type           _Z34ajustar_brillo_no_coalesced_kernelPfS_iif,@function
        .size           _Z34ajustar_brillo_no_coalesced_kernelPfS_iif,(.L_x_54 - _Z34ajustar_brillo_no_coalesced_kernelPfS_iif)
        .other          _Z34ajustar_brillo_no_coalesced_kernelPfS_iif,@"STO_CUDA_ENTRY STV_DEFAULT"
_Z34ajustar_brillo_no_coalesced_kernelPfS_iif:
.text._Z34ajustar_brillo_no_coalesced_kernelPfS_iif:
[----:B------:R-:W-:Y:S01]  /*0000*/  LDC R1, c[0x0][0x37c] ;  /* 0x0000df00ff017b82 */ /* 0x000fe20000000800 */
[----:B------:R-:W0:Y:S07]  /*0010*/  S2R R3, SR_TID.X ;  /* 0x0000000000037919 */ /* 0x000e2e0000002100 */
[----:B------:R-:W0:Y:S01]  /*0020*/  S2UR UR4, SR_CTAID.X ;  /* 0x00000000000479c3 */ /* 0x000e220000002500 */
[----:B------:R-:W1:Y:S01]  /*0030*/  LDCU.64 UR6, c[0x0][0x390] ;  /* 0x00007200ff0677ac */ /* 0x000e620008000a00 */
[----:B------:R-:W2:Y:S06]  /*0040*/  S2R R5, SR_TID.Y ;  /* 0x0000000000057919 */ /* 0x000eac0000002200 */
[----:B------:R-:W0:Y:S08]  /*0050*/  LDC R0, c[0x0][0x360] ;  /* 0x0000d800ff007b82 */ /* 0x000e300000000800 */
[----:B------:R-:W2:Y:S08]  /*0060*/  S2UR UR5, SR_CTAID.Y ;  /* 0x00000000000579c3 */ /* 0x000eb00000002600 */
[----:B------:R-:W2:Y:S01]  /*0070*/  LDC R2, c[0x0][0x364] ;  /* 0x0000d900ff027b82 */ /* 0x000ea20000000800 */
[----:B0-----:R-:W-:-:S05]  /*0080*/  IMAD R0, R0, UR4, R3 ;  /* 0x0000000400007c24 */ /* 0x001fca000f8e0203 */
[----:B-1----:R-:W-:Y:S01]  /*0090*/  ISETP.GE.AND P0, PT, R0, UR7, PT ;  /* 0x0000000700007c0c */ /* 0x002fe2000bf06270 */
[----:B--2---:R-:W-:-:S04]  /*00a0*/  IMAD R3, R2, UR5, R5 ;  /* 0x0000000502037c24 */ /* 0x004fc8000f8e0205 */
[----:B------:R-:W-:Y:S01]  /*00b0*/  IMAD R7, R0, UR6, R3 ;  /* 0x0000000600077c24 */ /* 0x000fe2000f8e0203 */
[----:B------:R-:W-:-:S13]  /*00c0*/  ISETP.GE.OR P0, PT, R3, UR6, P0 ;  /* 0x0000000603007c0c */ /* 0x000fda0008706670 */
[----:B------:R-:W-:Y:S05]  /*00d0*/  @P0 EXIT ;  /* 0x000000000000094d */ /* 0x000fea0003800000 */
[----:B------:R-:W0:Y:S01]  /*00e0*/  LDC.64 R2, c[0x0][0x380] ;  /* 0x0000e000ff027b82 */ /* 0x000e220000000a00 */
[----:B------:R-:W1:Y:S01]  /*00f0*/  LDCU.64 UR4, c[0x0][0x358] ;  /* 0x00006b00ff0477ac */ /* 0x000e620008000a00 */
[----:B------:R-:W2:Y:S06]  /*0100*/  LDCU UR6, c[0x0][0x398] ;  /* 0x00007300ff0677ac */ /* 0x000eac0008000800 */
[----:B------:R-:W3:Y:S01]  /*0110*/  LDC.64 R4, c[0x0][0x388] ;  /* 0x0000e200ff047b82 */ /* 0x000ee20000000a00 */
[----:B0-----:R-:W-:-:S06]  /*0120*/  IMAD.WIDE R2, R7, 0x4, R2 ;  /* 0x0000000407027825 */ /* 0x001fcc00078e0202 */
[----:B-1----:R-:W2:Y:S01]  /*0130*/  LDG.E R2, desc[UR4][R2.64] ;  /* 0x0000000402027981 */ /* 0x002ea2000c1e1900 */
[----:B---3--:R-:W-:-:S04]  /*0140*/  IMAD.WIDE R4, R7, 0x4, R4 ;  /* 0x0000000407047825 */ /* 0x008fc800078e0204 */
[----:B--2---:R-:W-:-:S05]  /*0150*/  FADD R0, R2, UR6 ;  /* 0x0000000602007e21 */ /* 0x004fca0008000000 */
[----:B------:R-:W-:-:S04]  /*0160*/  FMNMX R0, RZ, R0, !PT ;  /* 0x00000000ff007209 */ /* 0x000fc80007800000 */
[----:B------:R-:W-:-:S05]  /*0170*/  FMNMX R7, R0, 255, PT ;  /* 0x437f000000077809 */ /* 0x000fca0003800000 */
[----:B------:R-:W-:Y:S01]  /*0180*/  STG.E desc[UR4][R4.64], R7 ;  /* 0x0000000704007986 */ /* 0x000fe2000c101904 */
[----:B------:R-:W-:Y:S05]  /*0190*/  EXIT ;  /* 0x000000000000794d */ /* 0x000fea0003800000 */
.L_x_48:
        /* <DEDUP_REMOVED lines=14> */
.L_x_54:


//--------------------- .text._Z31ajustar_brillo_coalesced_kernelPfS_iif --------------------------
	.section	.text._Z31ajustar_brillo_coalesced_kernelPfS_iif,"ax",@progbits
	.align	128
        .global         _Z31ajustar_brillo_coalesced_kernelPfS_iif
        .type           _Z31ajustar_brillo_coalesced_kernelPfS_iif,@function
        .size           _Z31ajustar_brillo_coalesced_kernelPfS_iif,(.L_x_55 - _Z31ajustar_brillo_coalesced_kernelPfS_iif)
        .other          _Z31ajustar_brillo_coalesced_kernelPfS_iif,@"STO_CUDA_ENTRY STV_DEFAULT"
_Z31ajustar_brillo_coalesced_kernelPfS_iif:
.text._Z31ajustar_brillo_coalesced_kernelPfS_iif:
        /* <DEDUP_REMOVED lines=26> */
.L_x_49:
        /* <DEDUP_REMOVED lines=14> */
.L_x_55:


//--------------------- .nv.global.init           --------------------------
	.section	.nv.global.init,"aw",@progbits
	.align	4
.nv.global.init:
	.type		__cudart_i2opi_f,@object
	.size		__cudart_i2opi_f,(.L_0 - __cudart_i2opi_f)
__cudart_i2opi_f:
        /*0000*/ 	.byte	0x41, 0x90, 0x43, 0x3c, 0x99, 0x95, 0x62, 0xdb, 0xc0, 0xdd, 0x34, 0xf5, 0xd1, 0x57, 0x27, 0xfc
        /*0010*/ 	.byte	0x29, 0x15, 0x44, 0x4e, 0x6e, 0x83, 0xf9, 0xa2
.L_0:


//--------------------- .nv.shared.reserved.0     --------------------------
	.section	.nv.shared.reserved.0,"aw",@nobits
	.weak		__nv_reservedSMEM_offset_0_alias
	.size		__nv_reservedSMEM_offset_0_alias, 0, 64
	.other		__nv_reservedSMEM_offset_0_alias,@"STO_CUDA_RESERVED_SHARED STV_DEFAULT"
__nv_reservedSMEM_offset_0_alias:
	.zero		0
	.zero		64


//--------------------- .nv.constant0._Z8blur_gpuPfiiS_i --------------------------
	.section	.nv.constant0._Z8blur_gpuPfiiS_i,"a",@progbits
	.sectionflags	@""
	.align	4
.nv.constant0._Z8blur_gpuPfiiS_i:
	.zero		924


//--------------------- .nv.constant0._Z15ej1b_div_kernelPfS_iif --------------------------
	.section	.nv.constant0._Z15ej1b_div_kernelPfS_iif,"a",@progbits
	.sectionflags	@""
	.align	4
.nv.constant0._Z15ej1b_div_kernelPfS_iif:
	.zero		924


//--------------------- .nv.constant0._Z18ej1b_no_div_kernelPfS_iif --------------------------
	.section	.nv.constant0._Z18ej1b_no_div_kernelPfS_iif,"a",@progbits
	.sectionflags	@""
	.align	4
.nv.constant0._Z18ej1b_no_div_kernelPfS_iif:
	.zero		924


//--------------------- .nv.constant0._Z34ajustar_brillo_no_coalesced_kernelPfS_iif --------------------------
	.section	.nv.constant0._Z34ajustar_brillo_no_coalesced_kernelPfS_iif,"a",@progbits
	.sectionflags	@""
	.align	4
.nv.constant0._Z34ajustar_brillo_no_coalesced_kernelPfS_iif:
	.zero		924


//--------------------- .nv.constant0._Z31ajustar_brillo_coalesced_kernelPfS_iif --------------------------
	.section	.nv.constant0._Z31ajustar_brillo_coalesced_kernelPfS_iif,"a",@progbits
	.sectionflags	@""
	.align	4
.nv.constant0._Z31ajustar_brillo_coalesced_kernelPfS_iif:
	.zero		924


//--------------------- SYMBOLS --------------------------

	.type		.nv.reservedSmem.offset0,@object
	.size		.nv.reservedSmem.offset0,0x4
